// auto-generated by cutlass_sweep.gemm — config: {"arch": "sm_100", "cluster_m": 2, "cluster_n": 4, "dtype": "fp32", "dtype_b": "fp32", "layout": "nt", "stages": 0, "tile_k": 32, "tile_m": 64, "tile_n": 256}
#include "cutlass/cutlass.h"
#include "cutlass/gemm/collective/collective_builder.hpp"
#include "cutlass/gemm/device/gemm_universal_adapter.h"
#include "cutlass/gemm/kernel/gemm_universal.hpp"
#include "cutlass/epilogue/collective/collective_builder.hpp"

using ElemA = float;
using ElemB = float;
using ElemCD = float;
using Acc  = float;
using TileShape    = cute::Shape<cute::_64, cute::_256, cute::_32>;
using ClusterShape = cute::Shape<cute::_2, cute::_4, cute::_1>;

using CollectiveEpilogue = typename cutlass::epilogue::collective::CollectiveBuilder<
    cutlass::arch::Sm100, cutlass::arch::OpClassTensorOp,
    TileShape, ClusterShape,
    cutlass::epilogue::collective::EpilogueTileAuto,
    Acc, Acc,
    ElemCD, cutlass::layout::RowMajor, 128 / cutlass::sizeof_bits<ElemCD>::value,
    ElemCD, cutlass::layout::RowMajor, 128 / cutlass::sizeof_bits<ElemCD>::value,
    cutlass::epilogue::collective::EpilogueScheduleAuto
  >::CollectiveOp;

using CollectiveMainloop = typename cutlass::gemm::collective::CollectiveBuilder<
    cutlass::arch::Sm100, cutlass::arch::OpClassTensorOp,
    ElemA, cutlass::layout::RowMajor, 128 / cutlass::sizeof_bits<ElemA>::value,
    ElemB, cutlass::layout::ColumnMajor, 128 / cutlass::sizeof_bits<ElemB>::value,
    Acc,
    TileShape, ClusterShape,
    cutlass::gemm::collective::StageCountAutoCarveout<static_cast<int>(sizeof(typename CollectiveEpilogue::SharedStorage))>,
    cutlass::gemm::collective::KernelScheduleAuto
  >::CollectiveOp;

using GemmKernel = cutlass::gemm::kernel::GemmUniversal<
    cute::Shape<int,int,int,int>,
    CollectiveMainloop,
    CollectiveEpilogue
>;
using Gemm = cutlass::gemm::device::GemmUniversalAdapter<GemmKernel>;

// Force the device kernel symbol into the cubin without needing a host main.
auto* _anchor = &cutlass::device_kernel<GemmKernel>;


// ===== COMPILED SASS (sm_100a) =====

	.target	sm_100a

	.elftype	@"ET_EXEC"


//--------------------- .note.nv.tkinfo           --------------------------
	.section	.note.nv.tkinfo,"",@"SHT_NOTE"
	.sectionflags	@"SHF_NOTE_NV_TKINFO"
	.tkinfo
        /*0018*/ 	.word	0x00000002
        /*0030*/ 	.string	""
        /*0030*/ 	.string	"ptxas"
        /*0030*/ 	.string	"Cuda compilation tools, release 13.0, V13.0.88"
        /*0030*/ 	.string	"Build cuda_13.0.r13.0/compiler.36424714_0"
        /*0030*/ 	.string	"-arch sm_100a -m 64 "



//--------------------- .note.nv.cuinfo           --------------------------
	.section	.note.nv.cuinfo,"",@"SHT_NOTE"
	.sectionflags	@"SHF_NOTE_NV_CUINFO"
        /*0018*/ 	.short	0x0002
        /*001a*/ 	.short	0x0064
        /*001c*/ 	.short	0x0082
	.zero		2


//--------------------- .nv.info                  --------------------------
	.section	.nv.info,"",@"SHT_CUDA_INFO"
	.align	4


	//----- nvinfo : EIATTR_REGCOUNT
	.align		4
        /*0000*/ 	.byte	0x04, 0x2f
        /*0002*/ 	.short	(.L_19 - .L_18)
	.align		4
.L_18:
        /*0004*/ 	.word	index@(_ZN7cutlass13device_kernelINS_4gemm6kernel13GemmUniversalIN4cute5tupleIJiiiiEEENS1_10collective13CollectiveMmaINS1_35MainloopSm100TmaUmmaWarpSpecializedILi4ELi2ELi4ENS5_IJNS4_1CILi2EEENSA_ILi4EEENSA_ILi1EEEEEEEENS5_IJNSA_ILi64EEENSA_ILi256EEENSA_ILi32EEEEEEfNS5_IJlSD_lEEEfSK_NS4_8TiledMMAINS4_8MMA_AtomIJNS4_17SM100_MMA_TF32_SSINS_10tfloat32_tESO_fLi64ELi256ELNS4_4UMMA5MajorE0ELSQ_0ELNSP_7ScaleInE0ELSR_0EEEEEENS4_6LayoutINS5_IJSD_SD_SD_EEENS5_IJNSA_ILi0EEESW_SW_EEEEENS5_IJNS4_10UnderscoreESZ_SZ_EEEEENS4_23SM90_TMA_LOAD_MULTICASTENS4_14ComposedLayoutINS4_7SwizzleILi3ELi4ELi3EEENS4_18smem_ptr_flag_bitsILi32EEENSU_INS5_IJNSA_ILi8EEESI_EEENS5_IJSI_SD_EEEEEEEvNS4_8identityES12_S1C_vS1D_EENS_8epilogue10collective18CollectiveEpilogueINS1F_23Sm100TmaWarpSpecializedILi4ELi2ELi16ELb1ELb0EEEJSJ_NS5_IJNSU_ISG_SD_EENSU_ISI_SD_EEEEEfSK_fSK_NS1F_6fusion15FusionCallbacksIS1J_NS1N_17LinearCombinationIffffLNS_15FloatRoundStyleE2EEESJ_S1M_JEEENS4_5SM1004TMEM4LOAD26SM100_TMEM_LOAD_16dp128b8xENS4_13SM90_TMA_LOADES1C_NS4_17SM75_U32x4_LDSM_NENS4_14SM90_TMA_STOREES1C_NS4_17SM90_U32x4_STSM_NENS4_39AutoVectorizingCopyWithAssumedAlignmentILi128EEEEEEvvEEEEvNT_6ParamsE)
        /*0008*/ 	.word	0x00000060


	//----- nvinfo : EIATTR_FRAME_SIZE
	.align		4
.L_19:
        /*000c*/ 	.byte	0x04, 0x11
        /*000e*/ 	.short	(.L_21 - .L_20)
	.align		4
.L_20:
        /*0010*/ 	.word	index@($__internal_2_$__cuda_sm10x_tcgen05_guardrail_trap_unallocated_columns_being_dealloced)
        /*0014*/ 	.word	0x00000000


	//----- nvinfo : EIATTR_FRAME_SIZE
	.align		4
.L_21:
        /*0018*/ 	.byte	0x04, 0x11
        /*001a*/ 	.short	(.L_23 - .L_22)
	.align		4
.L_22:
        /*001c*/ 	.word	index@($__internal_1_$__cuda_sm10x_tcgen05_guardrail_trap_phase_invalid_during_alloc)
        /*0020*/ 	.word	0x00000000


	//----- nvinfo : EIATTR_FRAME_SIZE
	.align		4
.L_23:
        /*0024*/ 	.byte	0x04, 0x11
        /*0026*/ 	.short	(.L_25 - .L_24)
	.align		4
.L_24:
        /*0028*/ 	.word	index@($__internal_0_$__cuda_sm10x_tcgen05_guardrail_trap_col_being_dealloced_not_returned_by_alloc)
        /*002c*/ 	.word	0x00000000


	//----- nvinfo : EIATTR_FRAME_SIZE
	.align		4
.L_25:
        /*0030*/ 	.byte	0x04, 0x11
        /*0032*/ 	.short	(.L_27 - .L_26)
	.align		4
.L_26:
        /*0034*/ 	.word	index@(_ZN7cutlass13device_kernelINS_4gemm6kernel13GemmUniversalIN4cute5tupleIJiiiiEEENS1_10collective13CollectiveMmaINS1_35MainloopSm100TmaUmmaWarpSpecializedILi4ELi2ELi4ENS5_IJNS4_1CILi2EEENSA_ILi4EEENSA_ILi1EEEEEEEENS5_IJNSA_ILi64EEENSA_ILi256EEENSA_ILi32EEEEEEfNS5_IJlSD_lEEEfSK_NS4_8TiledMMAINS4_8MMA_AtomIJNS4_17SM100_MMA_TF32_SSINS_10tfloat32_tESO_fLi64ELi256ELNS4_4UMMA5MajorE0ELSQ_0ELNSP_7ScaleInE0ELSR_0EEEEEENS4_6LayoutINS5_IJSD_SD_SD_EEENS5_IJNSA_ILi0EEESW_SW_EEEEENS5_IJNS4_10UnderscoreESZ_SZ_EEEEENS4_23SM90_TMA_LOAD_MULTICASTENS4_14ComposedLayoutINS4_7SwizzleILi3ELi4ELi3EEENS4_18smem_ptr_flag_bitsILi32EEENSU_INS5_IJNSA_ILi8EEESI_EEENS5_IJSI_SD_EEEEEEEvNS4_8identityES12_S1C_vS1D_EENS_8epilogue10collective18CollectiveEpilogueINS1F_23Sm100TmaWarpSpecializedILi4ELi2ELi16ELb1ELb0EEEJSJ_NS5_IJNSU_ISG_SD_EENSU_ISI_SD_EEEEEfSK_fSK_NS1F_6fusion15FusionCallbacksIS1J_NS1N_17LinearCombinationIffffLNS_15FloatRoundStyleE2EEESJ_S1M_JEEENS4_5SM1004TMEM4LOAD26SM100_TMEM_LOAD_16dp128b8xENS4_13SM90_TMA_LOADES1C_NS4_17SM75_U32x4_LDSM_NENS4_14SM90_TMA_STOREES1C_NS4_17SM90_U32x4_STSM_NENS4_39AutoVectorizingCopyWithAssumedAlignmentILi128EEEEEEvvEEEEvNT_6ParamsE)
        /*0038*/ 	.word	0x00000000


	//----- nvinfo : EIATTR_MIN_STACK_SIZE
	.align		4
.L_27:
        /*003c*/ 	.byte	0x04, 0x12
        /*003e*/ 	.short	(.L_29 - .L_28)
	.align		4
.L_28:
        /*0040*/ 	.word	index@(_ZN7cutlass13device_kernelINS_4gemm6kernel13GemmUniversalIN4cute5tupleIJiiiiEEENS1_10collective13CollectiveMmaINS1_35MainloopSm100TmaUmmaWarpSpecializedILi4ELi2ELi4ENS5_IJNS4_1CILi2EEENSA_ILi4EEENSA_ILi1EEEEEEEENS5_IJNSA_ILi64EEENSA_ILi256EEENSA_ILi32EEEEEEfNS5_IJlSD_lEEEfSK_NS4_8TiledMMAINS4_8MMA_AtomIJNS4_17SM100_MMA_TF32_SSINS_10tfloat32_tESO_fLi64ELi256ELNS4_4UMMA5MajorE0ELSQ_0ELNSP_7ScaleInE0ELSR_0EEEEEENS4_6LayoutINS5_IJSD_SD_SD_EEENS5_IJNSA_ILi0EEESW_SW_EEEEENS5_IJNS4_10UnderscoreESZ_SZ_EEEEENS4_23SM90_TMA_LOAD_MULTICASTENS4_14ComposedLayoutINS4_7SwizzleILi3ELi4ELi3EEENS4_18smem_ptr_flag_bitsILi32EEENSU_INS5_IJNSA_ILi8EEESI_EEENS5_IJSI_SD_EEEEEEEvNS4_8identityES12_S1C_vS1D_EENS_8epilogue10collective18CollectiveEpilogueINS1F_23Sm100TmaWarpSpecializedILi4ELi2ELi16ELb1ELb0EEEJSJ_NS5_IJNSU_ISG_SD_EENSU_ISI_SD_EEEEEfSK_fSK_NS1F_6fusion15FusionCallbacksIS1J_NS1N_17LinearCombinationIffffLNS_15FloatRoundStyleE2EEESJ_S1M_JEEENS4_5SM1004TMEM4LOAD26SM100_TMEM_LOAD_16dp128b8xENS4_13SM90_TMA_LOADES1C_NS4_17SM75_U32x4_LDSM_NENS4_14SM90_TMA_STOREES1C_NS4_17SM90_U32x4_STSM_NENS4_39AutoVectorizingCopyWithAssumedAlignmentILi128EEEEEEvvEEEEvNT_6ParamsE)
        /*0044*/ 	.word	0x00000000
.L_29:


//--------------------- .nv.compat                --------------------------
	.section	.nv.compat,"",@"SHT_CUDA_COMPAT_INFO"
	.align	4
        /*0000*/ 	.byte	0x02, 0x09, 0x01, 0x00, 0x02, 0x02, 0x02, 0x00, 0x02, 0x05, 0x05, 0x00, 0x03, 0x07, 0x01, 0x01
        /*0010*/ 	.byte	0x02, 0x03, 0x01, 0x00, 0x02, 0x06, 0x01, 0x00, 0x04, 0x0b, 0x08, 0x00, 0x09, 0x00, 0x00, 0x00
        /*0020*/ 	.byte	0x00, 0x00, 0x00, 0x00


//--------------------- .nv.info._ZN7cutlass13device_kernelINS_4gemm6kernel13GemmUniversalIN4cute5tupleIJiiiiEEENS1_10collective13CollectiveMmaINS1_35MainloopSm100TmaUmmaWarpSpecializedILi4ELi2ELi4ENS5_IJNS4_1CILi2EEENSA_ILi4EEENSA_ILi1EEEEEEEENS5_IJNSA_ILi64EEENSA_ILi256EEENSA_ILi32EEEEEEfNS5_IJlSD_lEEEfSK_NS4_8TiledMMAINS4_8MMA_AtomIJNS4_17SM100_MMA_TF32_SSINS_10tfloat32_tESO_fLi64ELi256ELNS4_4UMMA5MajorE0ELSQ_0ELNSP_7ScaleInE0ELSR_0EEEEEENS4_6LayoutINS5_IJSD_SD_SD_EEENS5_IJNSA_ILi0EEESW_SW_EEEEENS5_IJNS4_10UnderscoreESZ_SZ_EEEEENS4_23SM90_TMA_LOAD_MULTICASTENS4_14ComposedLayoutINS4_7SwizzleILi3ELi4ELi3EEENS4_18smem_ptr_flag_bitsILi32EEENSU_INS5_IJNSA_ILi8EEESI_EEENS5_IJSI_SD_EEEEEEEvNS4_8identityES12_S1C_vS1D_EENS_8epilogue10collective18CollectiveEpilogueINS1F_23Sm100TmaWarpSpecializedILi4ELi2ELi16ELb1ELb0EEEJSJ_NS5_IJNSU_ISG_SD_EENSU_ISI_SD_EEEEEfSK_fSK_NS1F_6fusion15FusionCallbacksIS1J_NS1N_17LinearCombinationIffffLNS_15FloatRoundStyleE2EEESJ_S1M_JEEENS4_5SM1004TMEM4LOAD26SM100_TMEM_LOAD_16dp128b8xENS4_13SM90_TMA_LOADES1C_NS4_17SM75_U32x4_LDSM_NENS4_14SM90_TMA_STOREES1C_NS4_17SM90_U32x4_STSM_NENS4_39AutoVectorizingCopyWithAssumedAlignmentILi128EEEEEEvvEEEEvNT_6ParamsE --------------------------
	.section	.nv.info._ZN7cutlass13device_kernelINS_4gemm6kernel13GemmUniversalIN4cute5tupleIJiiiiEEENS1_10collective13CollectiveMmaINS1_35MainloopSm100TmaUmmaWarpSpecializedILi4ELi2ELi4ENS5_IJNS4_1CILi2EEENSA_ILi4EEENSA_ILi1EEEEEEEENS5_IJNSA_ILi64EEENSA_ILi256EEENSA_ILi32EEEEEEfNS5_IJlSD_lEEEfSK_NS4_8TiledMMAINS4_8MMA_AtomIJNS4_17SM100_MMA_TF32_SSINS_10tfloat32_tESO_fLi64ELi256ELNS4_4UMMA5MajorE0ELSQ_0ELNSP_7ScaleInE0ELSR_0EEEEEENS4_6LayoutINS5_IJSD_SD_SD_EEENS5_IJNSA_ILi0EEESW_SW_EEEEENS5_IJNS4_10UnderscoreESZ_SZ_EEEEENS4_23SM90_TMA_LOAD_MULTICASTENS4_14ComposedLayoutINS4_7SwizzleILi3ELi4ELi3EEENS4_18smem_ptr_flag_bitsILi32EEENSU_INS5_IJNSA_ILi8EEESI_EEENS5_IJSI_SD_EEEEEEEvNS4_8identityES12_S1C_vS1D_EENS_8epilogue10collective18CollectiveEpilogueINS1F_23Sm100TmaWarpSpecializedILi4ELi2ELi16ELb1ELb0EEEJSJ_NS5_IJNSU_ISG_SD_EENSU_ISI_SD_EEEEEfSK_fSK_NS1F_6fusion15FusionCallbacksIS1J_NS1N_17LinearCombinationIffffLNS_15FloatRoundStyleE2EEESJ_S1M_JEEENS4_5SM1004TMEM4LOAD26SM100_TMEM_LOAD_16dp128b8xENS4_13SM90_TMA_LOADES1C_NS4_17SM75_U32x4_LDSM_NENS4_14SM90_TMA_STOREES1C_NS4_17SM90_U32x4_STSM_NENS4_39AutoVectorizingCopyWithAssumedAlignmentILi128EEEEEEvvEEEEvNT_6ParamsE,"",@"SHT_CUDA_INFO"
	.sectionflags	@""
	.align	4


	//----- nvinfo : EIATTR_CUDA_API_VERSION
	.align		4
        /*0000*/ 	.byte	0x04, 0x37
        /*0002*/ 	.short	(.L_31 - .L_30)
.L_30:
        /*0004*/ 	.word	0x00000082


	//----- nvinfo : EIATTR_KPARAM_INFO
	.align		4
.L_31:
        /*0008*/ 	.byte	0x04, 0x17
        /*000a*/ 	.short	(.L_33 - .L_32)
.L_32:
        /*000c*/ 	.word	0x00000000
        /*0010*/ 	.short	0x0000
        /*0012*/ 	.short	0x0000
        /*0014*/ 	.byte	0x00, 0xf0, 0x01, 0x20


	//----- nvinfo : EIATTR_AT_ENTRY_FRAGMENTS
	.align		4
.L_33:
        /*0018*/ 	.byte	0x04, 0x4f
        /*001a*/ 	.short	(.L_35 - .L_34)


	//   ....[0]....
.L_34:
        /*001c*/ 	.word	0x00000006


	//----- nvinfo : EIATTR_RESERVED_SMEM_USED
	.align		4
.L_35:
        /*0020*/ 	.byte	0x01, 0x41
	.zero		2


	//----- nvinfo : EIATTR_SPARSE_MMA_MASK
	.align		4
        /*0024*/ 	.byte	0x03, 0x50
        /*0026*/ 	.short	0x0000


	//----- nvinfo : EIATTR_TCGEN05_1CTA_USED
	.align		4
        /*0028*/ 	.byte	0x01, 0x51
	.zero		2


	//----- nvinfo : EIATTR_MAXREG_COUNT
	.align		4
        /*002c*/ 	.byte	0x03, 0x1b
        /*002e*/ 	.short	0x00ff


	//----- nvinfo : EIATTR_NUM_BARRIERS
	.align		4
        /*0030*/ 	.byte	0x02, 0x4c
        /*0032*/ 	.byte	0x07
	.zero		1


	//----- nvinfo : EIATTR_EXTERNS
	.align		4
        /*0034*/ 	.byte	0x04, 0x0f
        /*0036*/ 	.short	(.L_37 - .L_36)


	//   ....[0]....
	.align		4
.L_36:
        /*0038*/ 	.word	index@(__assertfail)


	//----- nvinfo : EIATTR_MERCURY_ISA_VERSION
	.align		4
.L_37:
        /*003c*/ 	.byte	0x03, 0x5f
        /*003e*/ 	.short	0x0101


	//----- nvinfo : EIATTR_INT_WARP_WIDE_INSTR_OFFSETS
	.align		4
        /*0040*/ 	.byte	0x04, 0x31
        /*0042*/ 	.short	(.L_39 - .L_38)


	//   ....[0]....
.L_38:
        /*0044*/ 	.word	0x00003f90


	//   ....[1]....
        /*0048*/ 	.word	0x00003fb0


	//   ....[2]....
        /*004c*/ 	.word	0x00003fe0


	//   ....[3]....
        /*0050*/ 	.word	0x00004b60


	//   ....[4]....
        /*0054*/ 	.word	0x00004bd0


	//   ....[5]....
        /*0058*/ 	.word	0x00004cb0


	//   ....[6]....
        /*005c*/ 	.word	0x00004d30


	//   ....[7]....
        /*0060*/ 	.word	0x00004e10


	//   ....[8]....
        /*0064*/ 	.word	0x00004e90


	//   ....[9]....
        /*0068*/ 	.word	0x00004f80


	//   ....[10]....
        /*006c*/ 	.word	0x00005010


	//   ....[11]....
        /*0070*/ 	.word	0x00005100


	//   ....[12]....
        /*0074*/ 	.word	0x00005180


	//   ....[13]....
        /*0078*/ 	.word	0x00005280


	//   ....[14]....
        /*007c*/ 	.word	0x00005300


	//   ....[15]....
        /*0080*/ 	.word	0x00005400


	//   ....[16]....
        /*0084*/ 	.word	0x00005480


	//   ....[17]....
        /*0088*/ 	.word	0x00005570


	//   ....[18]....
        /*008c*/ 	.word	0x00005600


	//----- nvinfo : EIATTR_COOP_GROUP_MASK_REGIDS
	.align		4
.L_39:
        /*0090*/ 	.byte	0x04, 0x29
        /*0092*/ 	.short	(.L_41 - .L_40)


	//   ....[0]....
.L_40:
        /*0094*/ 	.word	0xffffffff


	//   ....[1]....
        /*0098*/ 	.word	0xffffffff


	//   ....[2]....
        /*009c*/ 	.word	0xffffffff


	//   ....[3]....
        /*00a0*/ 	.word	0xffffffff


	//   ....[4]....
        /*00a4*/ 	.word	0xffffffff


	//   ....[5]....
        /*00a8*/ 	.word	0xffffffff


	//   ....[6]....
        /*00ac*/ 	.word	0xffffffff


	//   ....[7]....
        /*00b0*/ 	.word	0xffffffff


	//   ....[8]....
        /*00b4*/ 	.word	0xffffffff


	//   ....[9]....
        /*00b8*/ 	.word	0xffffffff


	//   ....[10]....
        /*00bc*/ 	.word	0xffffffff


	//   ....[11]....
        /*00c0*/ 	.word	0xffffffff


	//   ....[12]....
        /*00c4*/ 	.word	0xffffffff


	//   ....[13]....
        /*00c8*/ 	.word	0xffffffff


	//----- nvinfo : EIATTR_COOP_GROUP_INSTR_OFFSETS
	.align		4
.L_41:
        /*00cc*/ 	.byte	0x04, 0x28
        /*00ce*/ 	.short	(.L_43 - .L_42)


	//   ....[0]....
.L_42:
        /*00d0*/ 	.word	0x00000080


	//   ....[1]....
        /*00d4*/ 	.word	0x000004e0


	//   ....[2]....
        /*00d8*/ 	.word	0x00000690


	//   ....[3]....
        /*00dc*/ 	.word	0x00000830


	//   ....[4]....
        /*00e0*/ 	.word	0x00000930


	//   ....[5]....
        /*00e4*/ 	.word	0x00000aa0


	//   ....[6]....
        /*00e8*/ 	.word	0x00000c40


	//   ....[7]....
        /*00ec*/ 	.word	0x00000df0


	//   ....[8]....
        /*00f0*/ 	.word	0x00002290


	//   ....[9]....
        /*00f4*/ 	.word	0x00003180


	//   ....[10]....
        /*00f8*/ 	.word	0x00003390


	//   ....[11]....
        /*00fc*/ 	.word	0x000033c0


	//   ....[12]....
        /*0100*/ 	.word	0x00003e70


	//   ....[13]....
        /*0104*/ 	.word	0x000040a0


	//----- nvinfo : EIATTR_VRC_CTA_INIT_COUNT
	.align		4
.L_43:
        /*0108*/ 	.byte	0x02, 0x4a
        /*010a*/ 	.byte	0x80
	.zero		1


	//----- nvinfo : EIATTR_SYSCALL_OFFSETS
	.align		4
        /*010c*/ 	.byte	0x04, 0x46
        /*010e*/ 	.short	(.L_45 - .L_44)


	//   ....[0]....
.L_44:
        /*0110*/ 	.word	0x000062c0


	//   ....[1]....
        /*0114*/ 	.word	0x000063b0


	//   ....[2]....
        /*0118*/ 	.word	0x00006bd0


	//   ....[3]....
        /*011c*/ 	.word	0x00007390


	//   ....[4]....
        /*0120*/ 	.word	0x00007af0


	//   ....[5]....
        /*0124*/ 	.word	0x00008290


	//   ....[6]....
        /*0128*/ 	.word	0x00008a30


	//   ....[7]....
        /*012c*/ 	.word	0x00009200


	//   ....[8]....
        /*0130*/ 	.word	0x000099a0


	//   ....[9]....
        /*0134*/ 	.word	0x0000a0f0


	//----- nvinfo : EIATTR_MBARRIER_INSTR_OFFSETS
	.align		4
.L_45:
        /*0138*/ 	.byte	0x04, 0x39
        /*013a*/ 	.short	(.L_47 - .L_46)


	//   ....[0]....
.L_46:
        /*013c*/ 	.word	0x00000600
        /*0140*/ 	.word	0x000000ff
        /*0144*/ 	.word	0x00000000
        /*0148*/ 	.short	0x0100
        /*014a*/ 	.byte	0x04
	.zero		1


	//   ....[1]....
        /*014c*/ 	.word	0x00000610
        /*0150*/ 	.word	0x000000ff
        /*0154*/ 	.word	0x00000020
        /*0158*/ 	.short	0x0100
        /*015a*/ 	.byte	0x04
	.zero		1


	//   ....[2]....
        /*015c*/ 	.word	0x00000620
        /*0160*/ 	.word	0x000000ff
        /*0164*/ 	.word	0x00000008
        /*0168*/ 	.short	0x0100
        /*016a*/ 	.byte	0x04
	.zero		1


	//   ....[3]....
        /*016c*/ 	.word	0x00000630
        /*0170*/ 	.word	0x000000ff
        /*0174*/ 	.word	0x00000028
        /*0178*/ 	.short	0x0100
        /*017a*/ 	.byte	0x04
	.zero		1


	//   ....[4]....
        /*017c*/ 	.word	0x00000640
        /*0180*/ 	.word	0x000000ff
        /*0184*/ 	.word	0x00000010
        /*0188*/ 	.short	0x0100
        /*018a*/ 	.byte	0x04
	.zero		1


	//   ....[5]....
        /*018c*/ 	.word	0x00000650
        /*0190*/ 	.word	0x000000ff
        /*0194*/ 	.word	0x00000030
        /*0198*/ 	.short	0x0100
        /*019a*/ 	.byte	0x04
	.zero		1


	//   ....[6]....
        /*019c*/ 	.word	0x00000660
        /*01a0*/ 	.word	0x000000ff
        /*01a4*/ 	.word	0x00000018
        /*01a8*/ 	.short	0x0100
        /*01aa*/ 	.byte	0x04
	.zero		1


	//   ....[7]....
        /*01ac*/ 	.word	0x00000670
        /*01b0*/ 	.word	0x000000ff
        /*01b4*/ 	.word	0x00000038
        /*01b8*/ 	.short	0x0100
        /*01ba*/ 	.byte	0x04
	.zero		1


	//   ....[8]....
        /*01bc*/ 	.word	0x000007a0
        /*01c0*/ 	.word	0x000000ff
        /*01c4*/ 	.word	0x00000040
        /*01c8*/ 	.short	0x0100
        /*01ca*/ 	.byte	0x04
	.zero		1


	//   ....[9]....
        /*01cc*/ 	.word	0x000007b0
        /*01d0*/ 	.word	0x000000ff
        /*01d4*/ 	.word	0x00000060
        /*01d8*/ 	.short	0x0100
        /*01da*/ 	.byte	0x04
	.zero		1


	//   ....[10]....
        /*01dc*/ 	.word	0x000007c0
        /*01e0*/ 	.word	0x000000ff
        /*01e4*/ 	.word	0x00000048
        /*01e8*/ 	.short	0x0100
        /*01ea*/ 	.byte	0x04
	.zero		1


	//   ....[11]....
        /*01ec*/ 	.word	0x000007d0
        /*01f0*/ 	.word	0x000000ff
        /*01f4*/ 	.word	0x00000068
        /*01f8*/ 	.short	0x0100
        /*01fa*/ 	.byte	0x04
	.zero		1


	//   ....[12]....
        /*01fc*/ 	.word	0x000007e0
        /*0200*/ 	.word	0x000000ff
        /*0204*/ 	.word	0x00000050
        /*0208*/ 	.short	0x0100
        /*020a*/ 	.byte	0x04
	.zero		1


	//   ....[13]....
        /*020c*/ 	.word	0x000007f0
        /*0210*/ 	.word	0x000000ff
        /*0214*/ 	.word	0x00000070
        /*0218*/ 	.short	0x0100
        /*021a*/ 	.byte	0x04
	.zero		1


	//   ....[14]....
        /*021c*/ 	.word	0x00000800
        /*0220*/ 	.word	0x000000ff
        /*0224*/ 	.word	0x00000058
        /*0228*/ 	.short	0x0100
        /*022a*/ 	.byte	0x04
	.zero		1


	//   ....[15]....
        /*022c*/ 	.word	0x00000810
        /*0230*/ 	.word	0x000000ff
        /*0234*/ 	.word	0x00000078
        /*0238*/ 	.short	0x0100
        /*023a*/ 	.byte	0x04
	.zero		1


	//   ....[16]....
        /*023c*/ 	.word	0x00000900
        /*0240*/ 	.word	0x000000ff
        /*0244*/ 	.word	0x00000080
        /*0248*/ 	.short	0x0100
        /*024a*/ 	.byte	0x06
	.zero		1


	//   ....[17]....
        /*024c*/ 	.word	0x00000910
        /*0250*/ 	.word	0x000000ff
        /*0254*/ 	.word	0x00000088
        /*0258*/ 	.short	0x0100
        /*025a*/ 	.byte	0x06
	.zero		1


	//   ....[18]....
        /*025c*/ 	.word	0x00000a50
        /*0260*/ 	.word	0x000000ff
        /*0264*/ 	.word	0x00000090
        /*0268*/ 	.short	0x0100
        /*026a*/ 	.byte	0x06
	.zero		1


	//   ....[19]....
        /*026c*/ 	.word	0x00000a60
        /*0270*/ 	.word	0x000000ff
        /*0274*/ 	.word	0x000000a0
        /*0278*/ 	.short	0x0100
        /*027a*/ 	.byte	0x06
	.zero		1


	//   ....[20]....
        /*027c*/ 	.word	0x00000a70
        /*0280*/ 	.word	0x000000ff
        /*0284*/ 	.word	0x00000098
        /*0288*/ 	.short	0x0100
        /*028a*/ 	.byte	0x06
	.zero		1


	//   ....[21]....
        /*028c*/ 	.word	0x00000a80
        /*0290*/ 	.word	0x000000ff
        /*0294*/ 	.word	0x000000a8
        /*0298*/ 	.short	0x0100
        /*029a*/ 	.byte	0x06
	.zero		1


	//   ....[22]....
        /*029c*/ 	.word	0x00000bb0
        /*02a0*/ 	.word	0x000000ff
        /*02a4*/ 	.word	0x000000b0
        /*02a8*/ 	.short	0x0100
        /*02aa*/ 	.byte	0x04
	.zero		1


	//   ....[23]....
        /*02ac*/ 	.word	0x00000bc0
        /*02b0*/ 	.word	0x000000ff
        /*02b4*/ 	.word	0x000000d0
        /*02b8*/ 	.short	0x0100
        /*02ba*/ 	.byte	0x04
	.zero		1


	//   ....[24]....
        /*02bc*/ 	.word	0x00000bd0
        /*02c0*/ 	.word	0x000000ff
        /*02c4*/ 	.word	0x000000b8
        /*02c8*/ 	.short	0x0100
        /*02ca*/ 	.byte	0x04
	.zero		1


	//   ....[25]....
        /*02cc*/ 	.word	0x00000be0
        /*02d0*/ 	.word	0x000000ff
        /*02d4*/ 	.word	0x000000d8
        /*02d8*/ 	.short	0x0100
        /*02da*/ 	.byte	0x04
	.zero		1


	//   ....[26]....
        /*02dc*/ 	.word	0x00000bf0
        /*02e0*/ 	.word	0x000000ff
        /*02e4*/ 	.word	0x000000c0
        /*02e8*/ 	.short	0x0100
        /*02ea*/ 	.byte	0x04
	.zero		1


	//   ....[27]....
        /*02ec*/ 	.word	0x00000c00
        /*02f0*/ 	.word	0x000000ff
        /*02f4*/ 	.word	0x000000e0
        /*02f8*/ 	.short	0x0100
        /*02fa*/ 	.byte	0x04
	.zero		1


	//   ....[28]....
        /*02fc*/ 	.word	0x00000c10
        /*0300*/ 	.word	0x000000ff
        /*0304*/ 	.word	0x000000c8
        /*0308*/ 	.short	0x0100
        /*030a*/ 	.byte	0x04
	.zero		1


	//   ....[29]....
        /*030c*/ 	.word	0x00000c20
        /*0310*/ 	.word	0x000000ff
        /*0314*/ 	.word	0x000000e8
        /*0318*/ 	.short	0x0100
        /*031a*/ 	.byte	0x04
	.zero		1


	//   ....[30]....
        /*031c*/ 	.word	0x00000d10
        /*0320*/ 	.word	0x000000ff
        /*0324*/ 	.word	0x000000f0
        /*0328*/ 	.short	0x0100
        /*032a*/ 	.byte	0x04
	.zero		1


	//   ....[31]....
        /*032c*/ 	.word	0x00000d20
        /*0330*/ 	.word	0x000000ff
        /*0334*/ 	.word	0x00000100
        /*0338*/ 	.short	0x0100
        /*033a*/ 	.byte	0x04
	.zero		1


	//   ....[32]....
        /*033c*/ 	.word	0x00000d30
        /*0340*/ 	.word	0x000000ff
        /*0344*/ 	.word	0x000000f8
        /*0348*/ 	.short	0x0100
        /*034a*/ 	.byte	0x04
	.zero		1


	//   ....[33]....
        /*034c*/ 	.word	0x00000d40
        /*0350*/ 	.word	0x000000ff
        /*0354*/ 	.word	0x00000108
        /*0358*/ 	.short	0x0100
        /*035a*/ 	.byte	0x04
	.zero		1


	//   ....[34]....
        /*035c*/ 	.word	0x00001b00
        /*0360*/ 	.word	0x00000000
        /*0364*/ 	.word	0x00000100
        /*0368*/ 	.short	0x010a
        /*036a*/ 	.byte	0xff
	.zero		1


	//   ....[35]....
        /*036c*/ 	.word	0x00001b20
        /*0370*/ 	.word	0x00000000
        /*0374*/ 	.word	0x000000f0
        /*0378*/ 	.short	0x0101
        /*037a*/ 	.byte	0xff
	.zero		1


	//   ....[36]....
        /*037c*/ 	.word	0x00001be0
        /*0380*/ 	.word	0x000000ff
        /*0384*/ 	.word	0x00000020
        /*0388*/ 	.short	0x010a
        /*038a*/ 	.byte	0x04
	.zero		1


	//   ....[37]....
        /*038c*/ 	.word	0x00001c70
        /*0390*/ 	.word	0x000000ff
        /*0394*/ 	.word	0x00000020
        /*0398*/ 	.short	0x010a
        /*039a*/ 	.byte	0x21
	.zero		1


	//   ....[38]....
        /*039c*/ 	.word	0x00001e00
        /*03a0*/ 	.word	0x000000ff
        /*03a4*/ 	.word	0x00000020
        /*03a8*/ 	.short	0x010a
        /*03aa*/ 	.byte	0x05
	.zero		1


	//   ....[39]....
        /*03ac*/ 	.word	0x00001f50
        /*03b0*/ 	.word	0x000000ff
        /*03b4*/ 	.word	0x00000088
        /*03b8*/ 	.short	0x0101
        /*03ba*/ 	.byte	0x15
	.zero		1


	//   ....[40]....
        /*03bc*/ 	.word	0x00001f70
        /*03c0*/ 	.word	0x000000ff
        /*03c4*/ 	.word	0x00000020
        /*03c8*/ 	.short	0x010a
        /*03ca*/ 	.byte	0x04
	.zero		1


	//   ....[41]....
        /*03cc*/ 	.word	0x00001ff0
        /*03d0*/ 	.word	0x000000ff
        /*03d4*/ 	.word	0x00000020
        /*03d8*/ 	.short	0x010a
        /*03da*/ 	.byte	0x11
	.zero		1


	//   ....[42]....
        /*03dc*/ 	.word	0x00002180
        /*03e0*/ 	.word	0x000000ff
        /*03e4*/ 	.word	0x00000020
        /*03e8*/ 	.short	0x010a
        /*03ea*/ 	.byte	0x05
	.zero		1


	//   ....[43]....
        /*03ec*/ 	.word	0x000022c0
        /*03f0*/ 	.word	0x00000003
        /*03f4*/ 	.word	0x00000090
        /*03f8*/ 	.short	0x010a
        /*03fa*/ 	.byte	0xff
	.zero		1


	//   ....[44]....
        /*03fc*/ 	.word	0x00002410
        /*0400*/ 	.word	0x00000000
        /*0404*/ 	.word	0x00000000
        /*0408*/ 	.short	0x0101
        /*040a*/ 	.byte	0xff
	.zero		1


	//   ....[45]....
        /*040c*/ 	.word	0x000029d0
        /*0410*/ 	.word	0x000000ff
        /*0414*/ 	.word	0x00000000
        /*0418*/ 	.short	0x010a
        /*041a*/ 	.byte	0x04
	.zero		1


	//   ....[46]....
        /*041c*/ 	.word	0x00002a60
        /*0420*/ 	.word	0x000000ff
        /*0424*/ 	.word	0x00000000
        /*0428*/ 	.short	0x010a
        /*042a*/ 	.byte	0x05
	.zero		1


	//   ....[47]....
        /*042c*/ 	.word	0x00002af0
        /*0430*/ 	.word	0x000000ff
        /*0434*/ 	.word	0x00000000
        /*0438*/ 	.short	0x010a
        /*043a*/ 	.byte	0x05
	.zero		1


	//   ....[48]....
        /*043c*/ 	.word	0x00002b90
        /*0440*/ 	.word	0x00000000
        /*0444*/ 	.word	0x00000000
        /*0448*/ 	.short	0x010a
        /*044a*/ 	.byte	0xff
	.zero		1


	//   ....[49]....
        /*044c*/ 	.word	0x00002cd0
        /*0450*/ 	.word	0x00000002
        /*0454*/ 	.word	0x000000f0
        /*0458*/ 	.short	0x010a
        /*045a*/ 	.byte	0xff
	.zero		1


	//   ....[50]....
        /*045c*/ 	.word	0x00002d30
        /*0460*/ 	.word	0x00000004
        /*0464*/ 	.word	0x00000000
        /*0468*/ 	.short	0x0101
        /*046a*/ 	.byte	0xff
	.zero		1


	//   ....[51]....
        /*046c*/ 	.word	0x00002d50
        /*0470*/ 	.word	0x000000ff
        /*0474*/ 	.word	0x000000a0
        /*0478*/ 	.short	0x010a
        /*047a*/ 	.byte	0x04
	.zero		1


	//   ....[52]....
        /*047c*/ 	.word	0x00002e70
        /*0480*/ 	.word	0x00000002
        /*0484*/ 	.word	0x00000090
        /*0488*/ 	.short	0x010a
        /*048a*/ 	.byte	0xff
	.zero		1


	//   ....[53]....
        /*048c*/ 	.word	0x00002f80
        /*0490*/ 	.word	0x00000002
        /*0494*/ 	.word	0x00000000
        /*0498*/ 	.short	0x0101
        /*049a*/ 	.byte	0xff
	.zero		1


	//   ....[54]....
        /*049c*/ 	.word	0x00003010
        /*04a0*/ 	.word	0x000000ff
        /*04a4*/ 	.word	0x000000a0
        /*04a8*/ 	.short	0x0106
        /*04aa*/ 	.byte	0x04
	.zero		1


	//   ....[55]....
        /*04ac*/ 	.word	0x00003030
        /*04b0*/ 	.word	0x000000ff
        /*04b4*/ 	.word	0x000000a0
        /*04b8*/ 	.short	0x010a
        /*04ba*/ 	.byte	0x04
	.zero		1


	//   ....[56]....
        /*04bc*/ 	.word	0x000030c0
        /*04c0*/ 	.word	0x000000ff
        /*04c4*/ 	.word	0x000000a0
        /*04c8*/ 	.short	0x0106
        /*04ca*/ 	.byte	0x07
	.zero		1


	//   ....[57]....
        /*04cc*/ 	.word	0x00003100
        /*04d0*/ 	.word	0x00000000
        /*04d4*/ 	.word	0x000000a0
        /*04d8*/ 	.short	0x010a
        /*04da*/ 	.byte	0xff
	.zero		1


	//   ....[58]....
        /*04dc*/ 	.word	0x00003660
        /*04e0*/ 	.word	0x00000000
        /*04e4*/ 	.word	0x00000090
        /*04e8*/ 	.short	0x010a
        /*04ea*/ 	.byte	0xff
	.zero		1


	//   ....[59]....
        /*04ec*/ 	.word	0x00003760
        /*04f0*/ 	.word	0x00000003
        /*04f4*/ 	.word	0x00000000
        /*04f8*/ 	.short	0x0101
        /*04fa*/ 	.byte	0xff
	.zero		1


	//   ....[60]....
        /*04fc*/ 	.word	0x00003770
        /*0500*/ 	.word	0x000000ff
        /*0504*/ 	.word	0x00000000
        /*0508*/ 	.short	0x010a
        /*050a*/ 	.byte	0x04
	.zero		1


	//   ....[61]....
        /*050c*/ 	.word	0x000037f0
        /*0510*/ 	.word	0x000000ff
        /*0514*/ 	.word	0x000000d0
        /*0518*/ 	.short	0x010a
        /*051a*/ 	.byte	0x1f
	.zero		1


	//   ....[62]....
        /*051c*/ 	.word	0x000038d0
        /*0520*/ 	.word	0x000000ff
        /*0524*/ 	.word	0x00000000
        /*0528*/ 	.short	0x010a
        /*052a*/ 	.byte	0x05
	.zero		1


	//   ....[63]....
        /*052c*/ 	.word	0x00003a10
        /*0530*/ 	.word	0x000000ff
        /*0534*/ 	.word	0x00000000
        /*0538*/ 	.short	0x010a
        /*053a*/ 	.byte	0x04
	.zero		1


	//   ....[64]....
        /*053c*/ 	.word	0x00003ca0
        /*0540*/ 	.word	0x000000ff
        /*0544*/ 	.word	0x00000000
        /*0548*/ 	.short	0x010a
        /*054a*/ 	.byte	0x04
	.zero		1


	//   ....[65]....
        /*054c*/ 	.word	0x00003d30
        /*0550*/ 	.word	0x000000ff
        /*0554*/ 	.word	0x00000000
        /*0558*/ 	.short	0x010a
        /*055a*/ 	.byte	0x05
	.zero		1


	//   ....[66]....
        /*055c*/ 	.word	0x00003dc0
        /*0560*/ 	.word	0x000000ff
        /*0564*/ 	.word	0x00000000
        /*0568*/ 	.short	0x010a
        /*056a*/ 	.byte	0x05
	.zero		1


	//   ....[67]....
        /*056c*/ 	.word	0x00003e50
        /*0570*/ 	.word	0x000000ff
        /*0574*/ 	.word	0x00000000
        /*0578*/ 	.short	0x010a
        /*057a*/ 	.byte	0x04
	.zero		1


	//   ....[68]....
        /*057c*/ 	.word	0x00004350
        /*0580*/ 	.word	0x0000000c
        /*0584*/ 	.word	0x00000090
        /*0588*/ 	.short	0x010a
        /*058a*/ 	.byte	0xff
	.zero		1


	//   ....[69]....
        /*058c*/ 	.word	0x000044c0
        /*0590*/ 	.word	0x00000000
        /*0594*/ 	.word	0x00000000
        /*0598*/ 	.short	0x0101
        /*059a*/ 	.byte	0xff
	.zero		1


	//   ....[70]....
        /*059c*/ 	.word	0x00004960
        /*05a0*/ 	.word	0x000000ff
        /*05a4*/ 	.word	0x00000088
        /*05a8*/ 	.short	0x010a
        /*05aa*/ 	.byte	0x15
	.zero		1


	//   ....[71]....
        /*05ac*/ 	.word	0x00004ae0
        /*05b0*/ 	.word	0x000000ff
        /*05b4*/ 	.word	0x00000060
        /*05b8*/ 	.short	0x010a
        /*05ba*/ 	.byte	0x15
	.zero		1


	//   ....[72]....
        /*05bc*/ 	.word	0x00004c50
        /*05c0*/ 	.word	0x000000ff
        /*05c4*/ 	.word	0x00000040
        /*05c8*/ 	.short	0x010b
        /*05ca*/ 	.byte	0x15
	.zero		1


	//   ....[73]....
        /*05cc*/ 	.word	0x00004c60
        /*05d0*/ 	.word	0x000000ff
        /*05d4*/ 	.word	0x00000000
        /*05d8*/ 	.short	0x0101
        /*05da*/ 	.byte	0x25
	.zero		1


	//   ....[74]....
        /*05dc*/ 	.word	0x00004c80
        /*05e0*/ 	.word	0x000000ff
        /*05e4*/ 	.word	0x00000068
        /*05e8*/ 	.short	0x010a
        /*05ea*/ 	.byte	0x15
	.zero		1


	//   ....[75]....
        /*05ec*/ 	.word	0x00004db0
        /*05f0*/ 	.word	0x000000ff
        /*05f4*/ 	.word	0x00000048
        /*05f8*/ 	.short	0x010b
        /*05fa*/ 	.byte	0x15
	.zero		1


	//   ....[76]....
        /*05fc*/ 	.word	0x00004dc0
        /*0600*/ 	.word	0x000000ff
        /*0604*/ 	.word	0x00000000
        /*0608*/ 	.short	0x0101
        /*060a*/ 	.byte	0x1f
	.zero		1


	//   ....[77]....
        /*060c*/ 	.word	0x00004de0
        /*0610*/ 	.word	0x000000ff
        /*0614*/ 	.word	0x00000070
        /*0618*/ 	.short	0x010a
        /*061a*/ 	.byte	0x15
	.zero		1


	//   ....[78]....
        /*061c*/ 	.word	0x00004f20
        /*0620*/ 	.word	0x000000ff
        /*0624*/ 	.word	0x00000050
        /*0628*/ 	.short	0x010b
        /*062a*/ 	.byte	0x15
	.zero		1


	//   ....[79]....
        /*062c*/ 	.word	0x00004f30
        /*0630*/ 	.word	0x000000ff
        /*0634*/ 	.word	0x00000000
        /*0638*/ 	.short	0x0101
        /*063a*/ 	.byte	0x1e
	.zero		1


	//   ....[80]....
        /*063c*/ 	.word	0x00004f50
        /*0640*/ 	.word	0x000000ff
        /*0644*/ 	.word	0x00000078
        /*0648*/ 	.short	0x010a
        /*064a*/ 	.byte	0x15
	.zero		1


	//   ....[81]....
        /*064c*/ 	.word	0x000050b0
        /*0650*/ 	.word	0x000000ff
        /*0654*/ 	.word	0x00000058
        /*0658*/ 	.short	0x010b
        /*065a*/ 	.byte	0x15
	.zero		1


	//   ....[82]....
        /*065c*/ 	.word	0x000050c0
        /*0660*/ 	.word	0x000000ff
        /*0664*/ 	.word	0x00000000
        /*0668*/ 	.short	0x0101
        /*066a*/ 	.byte	0x1d
	.zero		1


	//   ....[83]....
        /*066c*/ 	.word	0x000050d0
        /*0670*/ 	.word	0x000000ff
        /*0674*/ 	.word	0x00000060
        /*0678*/ 	.short	0x010a
        /*067a*/ 	.byte	0x15
	.zero		1


	//   ....[84]....
        /*067c*/ 	.word	0x00005230
        /*0680*/ 	.word	0x000000ff
        /*0684*/ 	.word	0x00000040
        /*0688*/ 	.short	0x010b
        /*068a*/ 	.byte	0x15
	.zero		1


	//   ....[85]....
        /*068c*/ 	.word	0x00005240
        /*0690*/ 	.word	0x000000ff
        /*0694*/ 	.word	0x00000000
        /*0698*/ 	.short	0x0101
        /*069a*/ 	.byte	0x25
	.zero		1


	//   ....[86]....
        /*069c*/ 	.word	0x00005250
        /*06a0*/ 	.word	0x000000ff
        /*06a4*/ 	.word	0x00000068
        /*06a8*/ 	.short	0x010a
        /*06aa*/ 	.byte	0x15
	.zero		1


	//   ....[87]....
        /*06ac*/ 	.word	0x000053b0
        /*06b0*/ 	.word	0x000000ff
        /*06b4*/ 	.word	0x00000048
        /*06b8*/ 	.short	0x010b
        /*06ba*/ 	.byte	0x15
	.zero		1


	//   ....[88]....
        /*06bc*/ 	.word	0x000053c0
        /*06c0*/ 	.word	0x000000ff
        /*06c4*/ 	.word	0x00000000
        /*06c8*/ 	.short	0x0101
        /*06ca*/ 	.byte	0x1f
	.zero		1


	//   ....[89]....
        /*06cc*/ 	.word	0x000053d0
        /*06d0*/ 	.word	0x000000ff
        /*06d4*/ 	.word	0x00000070
        /*06d8*/ 	.short	0x010a
        /*06da*/ 	.byte	0x15
	.zero		1


	//   ....[90]....
        /*06dc*/ 	.word	0x00005520
        /*06e0*/ 	.word	0x000000ff
        /*06e4*/ 	.word	0x00000050
        /*06e8*/ 	.short	0x010b
        /*06ea*/ 	.byte	0x15
	.zero		1


	//   ....[91]....
        /*06ec*/ 	.word	0x00005530
        /*06f0*/ 	.word	0x000000ff
        /*06f4*/ 	.word	0x00000000
        /*06f8*/ 	.short	0x0101
        /*06fa*/ 	.byte	0x1e
	.zero		1


	//   ....[92]....
        /*06fc*/ 	.word	0x00005540
        /*0700*/ 	.word	0x000000ff
        /*0704*/ 	.word	0x00000078
        /*0708*/ 	.short	0x010a
        /*070a*/ 	.byte	0x15
	.zero		1


	//   ....[93]....
        /*070c*/ 	.word	0x00005730
        /*0710*/ 	.word	0x000000ff
        /*0714*/ 	.word	0x00000058
        /*0718*/ 	.short	0x010b
        /*071a*/ 	.byte	0x15
	.zero		1


	//   ....[94]....
        /*071c*/ 	.word	0x00005740
        /*0720*/ 	.word	0x000000ff
        /*0724*/ 	.word	0x00000000
        /*0728*/ 	.short	0x0101
        /*072a*/ 	.byte	0x1d
	.zero		1


	//   ....[95]....
        /*072c*/ 	.word	0x00005760
        /*0730*/ 	.word	0x000000ff
        /*0734*/ 	.word	0x00000060
        /*0738*/ 	.short	0x010a
        /*073a*/ 	.byte	0x15
	.zero		1


	//   ....[96]....
        /*073c*/ 	.word	0x00005780
        /*0740*/ 	.word	0x000000ff
        /*0744*/ 	.word	0x00000068
        /*0748*/ 	.short	0x010a
        /*074a*/ 	.byte	0x15
	.zero		1


	//   ....[97]....
        /*074c*/ 	.word	0x000057a0
        /*0750*/ 	.word	0x000000ff
        /*0754*/ 	.word	0x00000070
        /*0758*/ 	.short	0x010a
        /*075a*/ 	.byte	0x15
	.zero		1


	//   ....[98]....
        /*075c*/ 	.word	0x000057f0
        /*0760*/ 	.word	0x00000002
        /*0764*/ 	.word	0x00000078
        /*0768*/ 	.short	0x010a
        /*076a*/ 	.byte	0xff
	.zero		1


	//   ....[99]....
        /*076c*/ 	.word	0x00005b50
        /*0770*/ 	.word	0x00000003
        /*0774*/ 	.word	0x00000090
        /*0778*/ 	.short	0x010a
        /*077a*/ 	.byte	0xff
	.zero		1


	//   ....[100]....
        /*077c*/ 	.word	0x00005cd0
        /*0780*/ 	.word	0x00000000
        /*0784*/ 	.word	0x00000000
        /*0788*/ 	.short	0x0101
        /*078a*/ 	.byte	0xff
	.zero		1


	//   ....[101]....
        /*078c*/ 	.word	0x00006850
        /*0790*/ 	.word	0x000000ff
        /*0794*/ 	.word	0x00000040
        /*0798*/ 	.short	0x010a
        /*079a*/ 	.byte	0x2b
	.zero		1


	//   ....[102]....
        /*079c*/ 	.word	0x00006890
        /*07a0*/ 	.word	0x00000056
        /*07a4*/ 	.word	0x000000b0
        /*07a8*/ 	.short	0x010a
        /*07aa*/ 	.byte	0xff
	.zero		1


	//   ....[103]....
        /*07ac*/ 	.word	0x000069b0
        /*07b0*/ 	.word	0x000000ff
        /*07b4*/ 	.word	0x00000040
        /*07b8*/ 	.short	0x010a
        /*07ba*/ 	.byte	0x2b
	.zero		1


	//   ....[104]....
        /*07bc*/ 	.word	0x00006ab0
        /*07c0*/ 	.word	0x00000056
        /*07c4*/ 	.word	0x000000b0
        /*07c8*/ 	.short	0x010a
        /*07ca*/ 	.byte	0xff
	.zero		1


	//   ....[105]....
        /*07cc*/ 	.word	0x000070b0
        /*07d0*/ 	.word	0x00000000
        /*07d4*/ 	.word	0x00000000
        /*07d8*/ 	.short	0x0101
        /*07da*/ 	.byte	0xff
	.zero		1


	//   ....[106]....
        /*07dc*/ 	.word	0x000070c0
        /*07e0*/ 	.word	0x00000003
        /*07e4*/ 	.word	0x00000040
        /*07e8*/ 	.short	0x010a
        /*07ea*/ 	.byte	0xff
	.zero		1


	//   ....[107]....
        /*07ec*/ 	.word	0x00007190
        /*07f0*/ 	.word	0x00000003
        /*07f4*/ 	.word	0x00000040
        /*07f8*/ 	.short	0x010a
        /*07fa*/ 	.byte	0xff
	.zero		1


	//   ....[108]....
        /*07fc*/ 	.word	0x00007810
        /*0800*/ 	.word	0x00000014
        /*0804*/ 	.word	0x00000000
        /*0808*/ 	.short	0x0101
        /*080a*/ 	.byte	0xff
	.zero		1


	//   ....[109]....
        /*080c*/ 	.word	0x00007830
        /*0810*/ 	.word	0x00000015
        /*0814*/ 	.word	0x00000040
        /*0818*/ 	.short	0x010a
        /*081a*/ 	.byte	0xff
	.zero		1


	//   ....[110]....
        /*081c*/ 	.word	0x000078f0
        /*0820*/ 	.word	0x00000015
        /*0824*/ 	.word	0x00000040
        /*0828*/ 	.short	0x010a
        /*082a*/ 	.byte	0xff
	.zero		1


	//   ....[111]....
        /*082c*/ 	.word	0x00007f70
        /*0830*/ 	.word	0x00000014
        /*0834*/ 	.word	0x00000000
        /*0838*/ 	.short	0x0101
        /*083a*/ 	.byte	0xff
	.zero		1


	//   ....[112]....
        /*083c*/ 	.word	0x00007f90
        /*0840*/ 	.word	0x00000015
        /*0844*/ 	.word	0x00000040
        /*0848*/ 	.short	0x010a
        /*084a*/ 	.byte	0xff
	.zero		1


	//   ....[113]....
        /*084c*/ 	.word	0x00008050
        /*0850*/ 	.word	0x00000015
        /*0854*/ 	.word	0x00000040
        /*0858*/ 	.short	0x010a
        /*085a*/ 	.byte	0xff
	.zero		1


	//   ....[114]....
        /*085c*/ 	.word	0x00008700
        /*0860*/ 	.word	0x00000014
        /*0864*/ 	.word	0x00000000
        /*0868*/ 	.short	0x0101
        /*086a*/ 	.byte	0xff
	.zero		1


	//   ....[115]....
        /*086c*/ 	.word	0x00008720
        /*0870*/ 	.word	0x00000015
        /*0874*/ 	.word	0x00000040
        /*0878*/ 	.short	0x010a
        /*087a*/ 	.byte	0xff
	.zero		1


	//   ....[116]....
        /*087c*/ 	.word	0x000087e0
        /*0880*/ 	.word	0x00000015
        /*0884*/ 	.word	0x00000040
        /*0888*/ 	.short	0x010a
        /*088a*/ 	.byte	0xff
	.zero		1


	//   ....[117]....
        /*088c*/ 	.word	0x00008ed0
        /*0890*/ 	.word	0x00000014
        /*0894*/ 	.word	0x00000000
        /*0898*/ 	.short	0x0101
        /*089a*/ 	.byte	0xff
	.zero		1


	//   ....[118]....
        /*089c*/ 	.word	0x00008ef0
        /*08a0*/ 	.word	0x00000015
        /*08a4*/ 	.word	0x00000040
        /*08a8*/ 	.short	0x010a
        /*08aa*/ 	.byte	0xff
	.zero		1


	//   ....[119]....
        /*08ac*/ 	.word	0x00008fb0
        /*08b0*/ 	.word	0x00000015
        /*08b4*/ 	.word	0x00000040
        /*08b8*/ 	.short	0x010a
        /*08ba*/ 	.byte	0xff
	.zero		1


	//   ....[120]....
        /*08bc*/ 	.word	0x00009670
        /*08c0*/ 	.word	0x00000014
        /*08c4*/ 	.word	0x00000000
        /*08c8*/ 	.short	0x0101
        /*08ca*/ 	.byte	0xff
	.zero		1


	//   ....[121]....
        /*08cc*/ 	.word	0x00009690
        /*08d0*/ 	.word	0x00000015
        /*08d4*/ 	.word	0x00000040
        /*08d8*/ 	.short	0x010a
        /*08da*/ 	.byte	0xff
	.zero		1


	//   ....[122]....
        /*08dc*/ 	.word	0x00009750
        /*08e0*/ 	.word	0x00000015
        /*08e4*/ 	.word	0x00000040
        /*08e8*/ 	.short	0x010a
        /*08ea*/ 	.byte	0xff
	.zero		1


	//   ....[123]....
        /*08ec*/ 	.word	0x00009e10
        /*08f0*/ 	.word	0x00000014
        /*08f4*/ 	.word	0x00000000
        /*08f8*/ 	.short	0x0101
        /*08fa*/ 	.byte	0xff
	.zero		1


	//   ....[124]....
        /*08fc*/ 	.word	0x00009e30
        /*0900*/ 	.word	0x00000015
        /*0904*/ 	.word	0x00000040
        /*0908*/ 	.short	0x010a
        /*090a*/ 	.byte	0xff
	.zero		1


	//   ....[125]....
        /*090c*/ 	.word	0x00009ef0
        /*0910*/ 	.word	0x00000015
        /*0914*/ 	.word	0x00000040
        /*0918*/ 	.short	0x010a
        /*091a*/ 	.byte	0xff
	.zero		1


	//   ....[126]....
        /*091c*/ 	.word	0x0000a2f0
        /*0920*/ 	.word	0x000000ff
        /*0924*/ 	.word	0x00000000
        /*0928*/ 	.short	0x0101
        /*092a*/ 	.byte	0x04
	.zero		1


	//   ....[127]....
        /*092c*/ 	.word	0x0000a5e0
        /*0930*/ 	.word	0x00000002
        /*0934*/ 	.word	0x00000000
        /*0938*/ 	.short	0x0101
        /*093a*/ 	.byte	0xff
	.zero		1


	//   ....[128]....
        /*093c*/ 	.word	0x0000a8b0
        /*0940*/ 	.word	0x000000ff
        /*0944*/ 	.word	0x00000000
        /*0948*/ 	.short	0x0101
        /*094a*/ 	.byte	0x06
	.zero		1


	//   ....[129]....
        /*094c*/ 	.word	0x0000a8d0
        /*0950*/ 	.word	0x00000000
        /*0954*/ 	.word	0x00000100
        /*0958*/ 	.short	0x010a
        /*095a*/ 	.byte	0xff
	.zero		1


	//   ....[130]....
        /*095c*/ 	.word	0x0000a930
        /*0960*/ 	.word	0x00000000
        /*0964*/ 	.word	0x00000020
        /*0968*/ 	.short	0x010a
        /*096a*/ 	.byte	0xff
	.zero		1


	//   ....[131]....
        /*096c*/ 	.word	0x0000a990
        /*0970*/ 	.word	0x00000000
        /*0974*/ 	.word	0x00000020
        /*0978*/ 	.short	0x010a
        /*097a*/ 	.byte	0xff
	.zero		1


	//   ....[132]....
        /*097c*/ 	.word	0x0000a9e0
        /*0980*/ 	.word	0x00000003
        /*0984*/ 	.word	0x00000090
        /*0988*/ 	.short	0x010a
        /*098a*/ 	.byte	0xff
	.zero		1


	//   ....[133]....
        /*098c*/ 	.word	0x0000aa40
        /*0990*/ 	.word	0x00000000
        /*0994*/ 	.word	0x00000000
        /*0998*/ 	.short	0x010a
        /*099a*/ 	.byte	0xff
	.zero		1


	//   ....[134]....
        /*099c*/ 	.word	0x0000aaa0
        /*09a0*/ 	.word	0x00000000
        /*09a4*/ 	.word	0x00000000
        /*09a8*/ 	.short	0x010a
        /*09aa*/ 	.byte	0xff
	.zero		1


	//   ....[135]....
        /*09ac*/ 	.word	0x0000ab00
        /*09b0*/ 	.word	0x00000000
        /*09b4*/ 	.word	0x00000000
        /*09b8*/ 	.short	0x010a
        /*09ba*/ 	.byte	0xff
	.zero		1


	//   ....[136]....
        /*09bc*/ 	.word	0x0000ab50
        /*09c0*/ 	.word	0x00000002
        /*09c4*/ 	.word	0x000000f0
        /*09c8*/ 	.short	0x010a
        /*09ca*/ 	.byte	0xff
	.zero		1


	//   ....[137]....
        /*09cc*/ 	.word	0x0000abb0
        /*09d0*/ 	.word	0x00000002
        /*09d4*/ 	.word	0x000000a0
        /*09d8*/ 	.short	0x010a
        /*09da*/ 	.byte	0xff
	.zero		1


	//   ....[138]....
        /*09dc*/ 	.word	0x0000ac00
        /*09e0*/ 	.word	0x00000002
        /*09e4*/ 	.word	0x00000090
        /*09e8*/ 	.short	0x010a
        /*09ea*/ 	.byte	0xff
	.zero		1


	//   ....[139]....
        /*09ec*/ 	.word	0x0000ac60
        /*09f0*/ 	.word	0x00000000
        /*09f4*/ 	.word	0x000000a0
        /*09f8*/ 	.short	0x010a
        /*09fa*/ 	.byte	0xff
	.zero		1


	//   ....[140]....
        /*09fc*/ 	.word	0x0000acb0
        /*0a00*/ 	.word	0x00000000
        /*0a04*/ 	.word	0x00000090
        /*0a08*/ 	.short	0x010a
        /*0a0a*/ 	.byte	0xff
	.zero		1


	//   ....[141]....
        /*0a0c*/ 	.word	0x0000ad10
        /*0a10*/ 	.word	0x00000003
        /*0a14*/ 	.word	0x000000d0
        /*0a18*/ 	.short	0x010a
        /*0a1a*/ 	.byte	0xff
	.zero		1


	//   ....[142]....
        /*0a1c*/ 	.word	0x0000ad70
        /*0a20*/ 	.word	0x00000000
        /*0a24*/ 	.word	0x00000000
        /*0a28*/ 	.short	0x010a
        /*0a2a*/ 	.byte	0xff
	.zero		1


	//   ....[143]....
        /*0a2c*/ 	.word	0x0000add0
        /*0a30*/ 	.word	0x00000000
        /*0a34*/ 	.word	0x00000000
        /*0a38*/ 	.short	0x010a
        /*0a3a*/ 	.byte	0xff
	.zero		1


	//   ....[144]....
        /*0a3c*/ 	.word	0x0000ae30
        /*0a40*/ 	.word	0x00000000
        /*0a44*/ 	.word	0x00000000
        /*0a48*/ 	.short	0x010a
        /*0a4a*/ 	.byte	0xff
	.zero		1


	//   ....[145]....
        /*0a4c*/ 	.word	0x0000ae90
        /*0a50*/ 	.word	0x00000000
        /*0a54*/ 	.word	0x00000000
        /*0a58*/ 	.short	0x010a
        /*0a5a*/ 	.byte	0xff
	.zero		1


	//   ....[146]....
        /*0a5c*/ 	.word	0x0000aef0
        /*0a60*/ 	.word	0x00000000
        /*0a64*/ 	.word	0x00000000
        /*0a68*/ 	.short	0x010a
        /*0a6a*/ 	.byte	0xff
	.zero		1


	//   ....[147]....
        /*0a6c*/ 	.word	0x0000af40
        /*0a70*/ 	.word	0x0000000c
        /*0a74*/ 	.word	0x00000090
        /*0a78*/ 	.short	0x010a
        /*0a7a*/ 	.byte	0xff
	.zero		1


	//   ....[148]....
        /*0a7c*/ 	.word	0x0000afa0
        /*0a80*/ 	.word	0x00000000
        /*0a84*/ 	.word	0x00000088
        /*0a88*/ 	.short	0x010a
        /*0a8a*/ 	.byte	0xff
	.zero		1


	//   ....[149]....
        /*0a8c*/ 	.word	0x0000b000
        /*0a90*/ 	.word	0x00000009
        /*0a94*/ 	.word	0x00000060
        /*0a98*/ 	.short	0x010a
        /*0a9a*/ 	.byte	0xff
	.zero		1


	//   ....[150]....
        /*0a9c*/ 	.word	0x0000b060
        /*0aa0*/ 	.word	0x00000009
        /*0aa4*/ 	.word	0x00000068
        /*0aa8*/ 	.short	0x010a
        /*0aaa*/ 	.byte	0xff
	.zero		1


	//   ....[151]....
        /*0aac*/ 	.word	0x0000b0c0
        /*0ab0*/ 	.word	0x00000009
        /*0ab4*/ 	.word	0x00000070
        /*0ab8*/ 	.short	0x010a
        /*0aba*/ 	.byte	0xff
	.zero		1


	//   ....[152]....
        /*0abc*/ 	.word	0x0000b120
        /*0ac0*/ 	.word	0x00000009
        /*0ac4*/ 	.word	0x00000078
        /*0ac8*/ 	.short	0x010a
        /*0aca*/ 	.byte	0xff
	.zero		1


	//   ....[153]....
        /*0acc*/ 	.word	0x0000b180
        /*0ad0*/ 	.word	0x00000000
        /*0ad4*/ 	.word	0x00000060
        /*0ad8*/ 	.short	0x010a
        /*0ada*/ 	.byte	0xff
	.zero		1


	//   ....[154]....
        /*0adc*/ 	.word	0x0000b1e0
        /*0ae0*/ 	.word	0x00000000
        /*0ae4*/ 	.word	0x00000068
        /*0ae8*/ 	.short	0x010a
        /*0aea*/ 	.byte	0xff
	.zero		1


	//   ....[155]....
        /*0aec*/ 	.word	0x0000b240
        /*0af0*/ 	.word	0x00000000
        /*0af4*/ 	.word	0x00000070
        /*0af8*/ 	.short	0x010a
        /*0afa*/ 	.byte	0xff
	.zero		1


	//   ....[156]....
        /*0afc*/ 	.word	0x0000b2a0
        /*0b00*/ 	.word	0x00000000
        /*0b04*/ 	.word	0x00000078
        /*0b08*/ 	.short	0x010a
        /*0b0a*/ 	.byte	0xff
	.zero		1


	//   ....[157]....
        /*0b0c*/ 	.word	0x0000b300
        /*0b10*/ 	.word	0x00000003
        /*0b14*/ 	.word	0x00000060
        /*0b18*/ 	.short	0x010a
        /*0b1a*/ 	.byte	0xff
	.zero		1


	//   ....[158]....
        /*0b1c*/ 	.word	0x0000b360
        /*0b20*/ 	.word	0x00000003
        /*0b24*/ 	.word	0x00000068
        /*0b28*/ 	.short	0x010a
        /*0b2a*/ 	.byte	0xff
	.zero		1


	//   ....[159]....
        /*0b2c*/ 	.word	0x0000b3c0
        /*0b30*/ 	.word	0x00000003
        /*0b34*/ 	.word	0x00000070
        /*0b38*/ 	.short	0x010a
        /*0b3a*/ 	.byte	0xff
	.zero		1


	//   ....[160]....
        /*0b3c*/ 	.word	0x0000b410
        /*0b40*/ 	.word	0x00000003
        /*0b44*/ 	.word	0x00000090
        /*0b48*/ 	.short	0x010a
        /*0b4a*/ 	.byte	0xff
	.zero		1


	//   ....[161]....
        /*0b4c*/ 	.word	0x0000b470
        /*0b50*/ 	.word	0x00000000
        /*0b54*/ 	.word	0x00000040
        /*0b58*/ 	.short	0x010a
        /*0b5a*/ 	.byte	0xff
	.zero		1


	//   ....[162]....
        /*0b5c*/ 	.word	0x0000b4c0
        /*0b60*/ 	.word	0x00000056
        /*0b64*/ 	.word	0x000000b0
        /*0b68*/ 	.short	0x010a
        /*0b6a*/ 	.byte	0xff
	.zero		1


	//   ....[163]....
        /*0b6c*/ 	.word	0x0000b510
        /*0b70*/ 	.word	0x00000003
        /*0b74*/ 	.word	0x00000040
        /*0b78*/ 	.short	0x010a
        /*0b7a*/ 	.byte	0xff
	.zero		1


	//   ....[164]....
        /*0b7c*/ 	.word	0x0000b560
        /*0b80*/ 	.word	0x00000015
        /*0b84*/ 	.word	0x00000040
        /*0b88*/ 	.short	0x010a
        /*0b8a*/ 	.byte	0xff
	.zero		1


	//   ....[165]....
        /*0b8c*/ 	.word	0x0000b5b0
        /*0b90*/ 	.word	0x00000015
        /*0b94*/ 	.word	0x00000040
        /*0b98*/ 	.short	0x010a
        /*0b9a*/ 	.byte	0xff
	.zero		1


	//   ....[166]....
        /*0b9c*/ 	.word	0x0000b600
        /*0ba0*/ 	.word	0x00000015
        /*0ba4*/ 	.word	0x00000040
        /*0ba8*/ 	.short	0x010a
        /*0baa*/ 	.byte	0xff
	.zero		1


	//   ....[167]....
        /*0bac*/ 	.word	0x0000b650
        /*0bb0*/ 	.word	0x00000015
        /*0bb4*/ 	.word	0x00000040
        /*0bb8*/ 	.short	0x010a
        /*0bba*/ 	.byte	0xff
	.zero		1


	//   ....[168]....
        /*0bbc*/ 	.word	0x0000b6a0
        /*0bc0*/ 	.word	0x00000015
        /*0bc4*/ 	.word	0x00000040
        /*0bc8*/ 	.short	0x010a
        /*0bca*/ 	.byte	0xff
	.zero		1


	//   ....[169]....
        /*0bcc*/ 	.word	0x0000b6f0
        /*0bd0*/ 	.word	0x00000015
        /*0bd4*/ 	.word	0x00000040
        /*0bd8*/ 	.short	0x010a
        /*0bda*/ 	.byte	0xff
	.zero		1


	//----- nvinfo : EIATTR_NUM_MBARRIERS
	.align		4
.L_47:
        /*0bdc*/ 	.byte	0x03, 0x38
        /*0bde*/ 	.short	0x0022


	//----- nvinfo : EIATTR_EXIT_INSTR_OFFSETS
	.align		4
        /*0be0*/ 	.byte	0x04, 0x1c
        /*0be2*/ 	.short	(.L_49 - .L_48)


	//   ....[0]....
.L_48:
        /*0be4*/ 	.word	0x00002bc0


	//   ....[1]....
        /*0be8*/ 	.word	0x000030d0


	//   ....[2]....
        /*0bec*/ 	.word	0x00003130


	//   ....[3]....
        /*0bf0*/ 	.word	0x000040b0


	//   ....[4]....
        /*0bf4*/ 	.word	0x00005820


	//   ....[5]....
        /*0bf8*/ 	.word	0x00005860


	//   ....[6]....
        /*0bfc*/ 	.word	0x0000a7a0


	//   ....[7]....
        /*0c00*/ 	.word	0x0000a810


	//   ....[8]....
        /*0c04*/ 	.word	0x0000a840


	//   ....[9]....
        /*0c08*/ 	.word	0x0000a8c0


	//----- nvinfo : EIATTR_MAX_THREADS
	.align		4
.L_49:
        /*0c0c*/ 	.byte	0x04, 0x05
        /*0c0e*/ 	.short	(.L_51 - .L_50)
.L_50:
        /*0c10*/ 	.word	0x00000100
        /*0c14*/ 	.word	0x00000001
        /*0c18*/ 	.word	0x00000001


	//----- nvinfo : EIATTR_CRS_STACK_SIZE
	.align		4
.L_51:
        /*0c1c*/ 	.byte	0x04, 0x1e
        /*0c1e*/ 	.short	(.L_53 - .L_52)
.L_52:
        /*0c20*/ 	.word	0x00000000


	//----- nvinfo : EIATTR_CBANK_PARAM_SIZE
	.align		4
.L_53:
        /*0c24*/ 	.byte	0x03, 0x19
        /*0c26*/ 	.short	0x0800


	//----- nvinfo : EIATTR_PARAM_CBANK
	.align		4
        /*0c28*/ 	.byte	0x04, 0x0a
        /*0c2a*/ 	.short	(.L_55 - .L_54)
	.align		4
.L_54:
        /*0c2c*/ 	.word	index@(.nv.constant0._ZN7cutlass13device_kernelINS_4gemm6kernel13GemmUniversalIN4cute5tupleIJiiiiEEENS1_10collective13CollectiveMmaINS1_35MainloopSm100TmaUmmaWarpSpecializedILi4ELi2ELi4ENS5_IJNS4_1CILi2EEENSA_ILi4EEENSA_ILi1EEEEEEEENS5_IJNSA_ILi64EEENSA_ILi256EEENSA_ILi32EEEEEEfNS5_IJlSD_lEEEfSK_NS4_8TiledMMAINS4_8MMA_AtomIJNS4_17SM100_MMA_TF32_SSINS_10tfloat32_tESO_fLi64ELi256ELNS4_4UMMA5MajorE0ELSQ_0ELNSP_7ScaleInE0ELSR_0EEEEEENS4_6LayoutINS5_IJSD_SD_SD_EEENS5_IJNSA_ILi0EEESW_SW_EEEEENS5_IJNS4_10UnderscoreESZ_SZ_EEEEENS4_23SM90_TMA_LOAD_MULTICASTENS4_14ComposedLayoutINS4_7SwizzleILi3ELi4ELi3EEENS4_18smem_ptr_flag_bitsILi32EEENSU_INS5_IJNSA_ILi8EEESI_EEENS5_IJSI_SD_EEEEEEEvNS4_8identityES12_S1C_vS1D_EENS_8epilogue10collective18CollectiveEpilogueINS1F_23Sm100TmaWarpSpecializedILi4ELi2ELi16ELb1ELb0EEEJSJ_NS5_IJNSU_ISG_SD_EENSU_ISI_SD_EEEEEfSK_fSK_NS1F_6fusion15FusionCallbacksIS1J_NS1N_17LinearCombinationIffffLNS_15FloatRoundStyleE2EEESJ_S1M_JEEENS4_5SM1004TMEM4LOAD26SM100_TMEM_LOAD_16dp128b8xENS4_13SM90_TMA_LOADES1C_NS4_17SM75_U32x4_LDSM_NENS4_14SM90_TMA_STOREES1C_NS4_17SM90_U32x4_STSM_NENS4_39AutoVectorizingCopyWithAssumedAlignmentILi128EEEEEEvvEEEEvNT_6ParamsE)
        /*0c30*/ 	.short	0x0380
        /*0c32*/ 	.short	0x0800


	//----- nvinfo : EIATTR_SW_WAR
	.align		4
.L_55:
        /*0c34*/ 	.byte	0x04, 0x36
        /*0c36*/ 	.short	(.L_57 - .L_56)
.L_56:
        /*0c38*/ 	.word	0x00000008
.L_57:


//--------------------- .nv.callgraph             --------------------------
	.section	.nv.callgraph,"",@"SHT_CUDA_CALLGRAPH"
	.align	4
	.sectionentsize	8
	.align		4
        /*0000*/ 	.word	0x00000000
	.align		4
        /*0004*/ 	.word	0xffffffff
	.align		4
        /*0008*/ 	.word	index@(_ZN7cutlass13device_kernelINS_4gemm6kernel13GemmUniversalIN4cute5tupleIJiiiiEEENS1_10collective13CollectiveMmaINS1_35MainloopSm100TmaUmmaWarpSpecializedILi4ELi2ELi4ENS5_IJNS4_1CILi2EEENSA_ILi4EEENSA_ILi1EEEEEEEENS5_IJNSA_ILi64EEENSA_ILi256EEENSA_ILi32EEEEEEfNS5_IJlSD_lEEEfSK_NS4_8TiledMMAINS4_8MMA_AtomIJNS4_17SM100_MMA_TF32_SSINS_10tfloat32_tESO_fLi64ELi256ELNS4_4UMMA5MajorE0ELSQ_0ELNSP_7ScaleInE0ELSR_0EEEEEENS4_6LayoutINS5_IJSD_SD_SD_EEENS5_IJNSA_ILi0EEESW_SW_EEEEENS5_IJNS4_10UnderscoreESZ_SZ_EEEEENS4_23SM90_TMA_LOAD_MULTICASTENS4_14ComposedLayoutINS4_7SwizzleILi3ELi4ELi3EEENS4_18smem_ptr_flag_bitsILi32EEENSU_INS5_IJNSA_ILi8EEESI_EEENS5_IJSI_SD_EEEEEEEvNS4_8identityES12_S1C_vS1D_EENS_8epilogue10collective18CollectiveEpilogueINS1F_23Sm100TmaWarpSpecializedILi4ELi2ELi16ELb1ELb0EEEJSJ_NS5_IJNSU_ISG_SD_EENSU_ISI_SD_EEEEEfSK_fSK_NS1F_6fusion15FusionCallbacksIS1J_NS1N_17LinearCombinationIffffLNS_15FloatRoundStyleE2EEESJ_S1M_JEEENS4_5SM1004TMEM4LOAD26SM100_TMEM_LOAD_16dp128b8xENS4_13SM90_TMA_LOADES1C_NS4_17SM75_U32x4_LDSM_NENS4_14SM90_TMA_STOREES1C_NS4_17SM90_U32x4_STSM_NENS4_39AutoVectorizingCopyWithAssumedAlignmentILi128EEEEEEvvEEEEvNT_6ParamsE)
	.align		4
        /*000c*/ 	.word	index@(__assertfail)
	.align		4
        /*0010*/ 	.word	0x00000000
	.align		4
        /*0014*/ 	.word	0xfffffffe
	.align		4
        /*0018*/ 	.word	0x00000000
	.align		4
        /*001c*/ 	.word	0xfffffffd
	.align		4
        /*0020*/ 	.word	0x00000000
	.align		4
        /*0024*/ 	.word	0xfffffffc


//--------------------- .nv.constant4             --------------------------
	.section	.nv.constant4,"a",@progbits
	.align	8
	.align		8
.nv.constant4:
        /*0000*/ 	.dword	__assertfail
	.align		8
        /*0008*/ 	.dword	__unnamed_1
	.align		8
        /*0010*/ 	.dword	__unnamed_2
	.align		8
        /*0018*/ 	.dword	_ZN40_INTERNAL_38f012d8_4_k_cu_9237da9a_324504cuda3std3__45__cpo5beginE
	.align		8
        /*0020*/ 	.dword	_ZN40_INTERNAL_38f012d8_4_k_cu_9237da9a_324504cuda3std3__45__cpo3endE
	.align		8
        /*0028*/ 	.dword	_ZN40_INTERNAL_38f012d8_4_k_cu_9237da9a_324504cuda3std3__45__cpo6cbeginE
	.align		8
        /*0030*/ 	.dword	_ZN40_INTERNAL_38f012d8_4_k_cu_9237da9a_324504cuda3std3__45__cpo4cendE
	.align		8
        /*0038*/ 	.dword	_ZN40_INTERNAL_38f012d8_4_k_cu_9237da9a_324504cuda3std3__442_GLOBAL__N__38f012d8_4_k_cu_9237da9a_324506ignoreE
	.align		8
        /*0040*/ 	.dword	_ZN40_INTERNAL_38f012d8_4_k_cu_9237da9a_324504cuda3std3__419piecewise_constructE
	.align		8
        /*0048*/ 	.dword	_ZN40_INTERNAL_38f012d8_4_k_cu_9237da9a_324504cuda3std3__48in_placeE
	.align		8
        /*0050*/ 	.dword	_ZN40_INTERNAL_38f012d8_4_k_cu_9237da9a_324504cuda3std6ranges3__45__cpo4swapE
	.align		8
        /*0058*/ 	.dword	_ZN40_INTERNAL_38f012d8_4_k_cu_9237da9a_324504cuda3std6ranges3__45__cpo9iter_moveE
	.align		8
        /*0060*/ 	.dword	_ZN40_INTERNAL_38f012d8_4_k_cu_9237da9a_324504cute7productE
	.align		8
        /*0068*/ 	.dword	_ZN40_INTERNAL_38f012d8_4_k_cu_9237da9a_324504cute1_E
	.align		8
        /*0070*/ 	.dword	$str$25
	.align		8
        /*0078*/ 	.dword	$str$26
	.align		8
        /*0080*/ 	.dword	$str$27
	.align		8
        /*0088*/ 	.dword	$str$28


//--------------------- .text._ZN7cutlass13device_kernelINS_4gemm6kernel13GemmUniversalIN4cute5tupleIJiiiiEEENS1_10collective13CollectiveMmaINS1_35MainloopSm100TmaUmmaWarpSpecializedILi4ELi2ELi4ENS5_IJNS4_1CILi2EEENSA_ILi4EEENSA_ILi1EEEEEEEENS5_IJNSA_ILi64EEENSA_ILi256EEENSA_ILi32EEEEEEfNS5_IJlSD_lEEEfSK_NS4_8TiledMMAINS4_8MMA_AtomIJNS4_17SM100_MMA_TF32_SSINS_10tfloat32_tESO_fLi64ELi256ELNS4_4UMMA5MajorE0ELSQ_0ELNSP_7ScaleInE0ELSR_0EEEEEENS4_6LayoutINS5_IJSD_SD_SD_EEENS5_IJNSA_ILi0EEESW_SW_EEEEENS5_IJNS4_10UnderscoreESZ_SZ_EEEEENS4_23SM90_TMA_LOAD_MULTICASTENS4_14ComposedLayoutINS4_7SwizzleILi3ELi4ELi3EEENS4_18smem_ptr_flag_bitsILi32EEENSU_INS5_IJNSA_ILi8EEESI_EEENS5_IJSI_SD_EEEEEEEvNS4_8identityES12_S1C_vS1D_EENS_8epilogue10collective18CollectiveEpilogueINS1F_23Sm100TmaWarpSpecializedILi4ELi2ELi16ELb1ELb0EEEJSJ_NS5_IJNSU_ISG_SD_EENSU_ISI_SD_EEEEEfSK_fSK_NS1F_6fusion15FusionCallbacksIS1J_NS1N_17LinearCombinationIffffLNS_15FloatRoundStyleE2EEESJ_S1M_JEEENS4_5SM1004TMEM4LOAD26SM100_TMEM_LOAD_16dp128b8xENS4_13SM90_TMA_LOADES1C_NS4_17SM75_U32x4_LDSM_NENS4_14SM90_TMA_STOREES1C_NS4_17SM90_U32x4_STSM_NENS4_39AutoVectorizingCopyWithAssumedAlignmentILi128EEEEEEvvEEEEvNT_6ParamsE --------------------------
	.section	.text._ZN7cutlass13device_kernelINS_4gemm6kernel13GemmUniversalIN4cute5tupleIJiiiiEEENS1_10collective13CollectiveMmaINS1_35MainloopSm100TmaUmmaWarpSpecializedILi4ELi2ELi4ENS5_IJNS4_1CILi2EEENSA_ILi4EEENSA_ILi1EEEEEEEENS5_IJNSA_ILi64EEENSA_ILi256EEENSA_ILi32EEEEEEfNS5_IJlSD_lEEEfSK_NS4_8TiledMMAINS4_8MMA_AtomIJNS4_17SM100_MMA_TF32_SSINS_10tfloat32_tESO_fLi64ELi256ELNS4_4UMMA5MajorE0ELSQ_0ELNSP_7ScaleInE0ELSR_0EEEEEENS4_6LayoutINS5_IJSD_SD_SD_EEENS5_IJNSA_ILi0EEESW_SW_EEEEENS5_IJNS4_10UnderscoreESZ_SZ_EEEEENS4_23SM90_TMA_LOAD_MULTICASTENS4_14ComposedLayoutINS4_7SwizzleILi3ELi4ELi3EEENS4_18smem_ptr_flag_bitsILi32EEENSU_INS5_IJNSA_ILi8EEESI_EEENS5_IJSI_SD_EEEEEEEvNS4_8identityES12_S1C_vS1D_EENS_8epilogue10collective18CollectiveEpilogueINS1F_23Sm100TmaWarpSpecializedILi4ELi2ELi16ELb1ELb0EEEJSJ_NS5_IJNSU_ISG_SD_EENSU_ISI_SD_EEEEEfSK_fSK_NS1F_6fusion15FusionCallbacksIS1J_NS1N_17LinearCombinationIffffLNS_15FloatRoundStyleE2EEESJ_S1M_JEEENS4_5SM1004TMEM4LOAD26SM100_TMEM_LOAD_16dp128b8xENS4_13SM90_TMA_LOADES1C_NS4_17SM75_U32x4_LDSM_NENS4_14SM90_TMA_STOREES1C_NS4_17SM90_U32x4_STSM_NENS4_39AutoVectorizingCopyWithAssumedAlignmentILi128EEEEEEvvEEEEvNT_6ParamsE,"ax",@progbits
	.align	128
.text._ZN7cutlass13device_kernelINS_4gemm6kernel13GemmUniversalIN4cute5tupleIJiiiiEEENS1_10collective13CollectiveMmaINS1_35MainloopSm100TmaUmmaWarpSpecializedILi4ELi2ELi4ENS5_IJNS4_1CILi2EEENSA_ILi4EEENSA_ILi1EEEEEEEENS5_IJNSA_ILi64EEENSA_ILi256EEENSA_ILi32EEEEEEfNS5_IJlSD_lEEEfSK_NS4_8TiledMMAINS4_8MMA_AtomIJNS4_17SM100_MMA_TF32_SSINS_10tfloat32_tESO_fLi64ELi256ELNS4_4UMMA5MajorE0ELSQ_0ELNSP_7ScaleInE0ELSR_0EEEEEENS4_6LayoutINS5_IJSD_SD_SD_EEENS5_IJNSA_ILi0EEESW_SW_EEEEENS5_IJNS4_10UnderscoreESZ_SZ_EEEEENS4_23SM90_TMA_LOAD_MULTICASTENS4_14ComposedLayoutINS4_7SwizzleILi3ELi4ELi3EEENS4_18smem_ptr_flag_bitsILi32EEENSU_INS5_IJNSA_ILi8EEESI_EEENS5_IJSI_SD_EEEEEEEvNS4_8identityES12_S1C_vS1D_EENS_8epilogue10collective18CollectiveEpilogueINS1F_23Sm100TmaWarpSpecializedILi4ELi2ELi16ELb1ELb0EEEJSJ_NS5_IJNSU_ISG_SD_EENSU_ISI_SD_EEEEEfSK_fSK_NS1F_6fusion15FusionCallbacksIS1J_NS1N_17LinearCombinationIffffLNS_15FloatRoundStyleE2EEESJ_S1M_JEEENS4_5SM1004TMEM4LOAD26SM100_TMEM_LOAD_16dp128b8xENS4_13SM90_TMA_LOADES1C_NS4_17SM75_U32x4_LDSM_NENS4_14SM90_TMA_STOREES1C_NS4_17SM90_U32x4_STSM_NENS4_39AutoVectorizingCopyWithAssumedAlignmentILi128EEEEEEvvEEEEvNT_6ParamsE:
        .type           _ZN7cutlass13device_kernelINS_4gemm6kernel13GemmUniversalIN4cute5tupleIJiiiiEEENS1_10collective13CollectiveMmaINS1_35MainloopSm100TmaUmmaWarpSpecializedILi4ELi2ELi4ENS5_IJNS4_1CILi2EEENSA_ILi4EEENSA_ILi1EEEEEEEENS5_IJNSA_ILi64EEENSA_ILi256EEENSA_ILi32EEEEEEfNS5_IJlSD_lEEEfSK_NS4_8TiledMMAINS4_8MMA_AtomIJNS4_17SM100_MMA_TF32_SSINS_10tfloat32_tESO_fLi64ELi256ELNS4_4UMMA5MajorE0ELSQ_0ELNSP_7ScaleInE0ELSR_0EEEEEENS4_6LayoutINS5_IJSD_SD_SD_EEENS5_IJNSA_ILi0EEESW_SW_EEEEENS5_IJNS4_10UnderscoreESZ_SZ_EEEEENS4_23SM90_TMA_LOAD_MULTICASTENS4_14ComposedLayoutINS4_7SwizzleILi3ELi4ELi3EEENS4_18smem_ptr_flag_bitsILi32EEENSU_INS5_IJNSA_ILi8EEESI_EEENS5_IJSI_SD_EEEEEEEvNS4_8identityES12_S1C_vS1D_EENS_8epilogue10collective18CollectiveEpilogueINS1F_23Sm100TmaWarpSpecializedILi4ELi2ELi16ELb1ELb0EEEJSJ_NS5_IJNSU_ISG_SD_EENSU_ISI_SD_EEEEEfSK_fSK_NS1F_6fusion15FusionCallbacksIS1J_NS1N_17LinearCombinationIffffLNS_15FloatRoundStyleE2EEESJ_S1M_JEEENS4_5SM1004TMEM4LOAD26SM100_TMEM_LOAD_16dp128b8xENS4_13SM90_TMA_LOADES1C_NS4_17SM75_U32x4_LDSM_NENS4_14SM90_TMA_STOREES1C_NS4_17SM90_U32x4_STSM_NENS4_39AutoVectorizingCopyWithAssumedAlignmentILi128EEEEEEvvEEEEvNT_6ParamsE,@function
        .size           _ZN7cutlass13device_kernelINS_4gemm6kernel13GemmUniversalIN4cute5tupleIJiiiiEEENS1_10collective13CollectiveMmaINS1_35MainloopSm100TmaUmmaWarpSpecializedILi4ELi2ELi4ENS5_IJNS4_1CILi2EEENSA_ILi4EEENSA_ILi1EEEEEEEENS5_IJNSA_ILi64EEENSA_ILi256EEENSA_ILi32EEEEEEfNS5_IJlSD_lEEEfSK_NS4_8TiledMMAINS4_8MMA_AtomIJNS4_17SM100_MMA_TF32_SSINS_10tfloat32_tESO_fLi64ELi256ELNS4_4UMMA5MajorE0ELSQ_0ELNSP_7ScaleInE0ELSR_0EEEEEENS4_6LayoutINS5_IJSD_SD_SD_EEENS5_IJNSA_ILi0EEESW_SW_EEEEENS5_IJNS4_10UnderscoreESZ_SZ_EEEEENS4_23SM90_TMA_LOAD_MULTICASTENS4_14ComposedLayoutINS4_7SwizzleILi3ELi4ELi3EEENS4_18smem_ptr_flag_bitsILi32EEENSU_INS5_IJNSA_ILi8EEESI_EEENS5_IJSI_SD_EEEEEEEvNS4_8identityES12_S1C_vS1D_EENS_8epilogue10collective18CollectiveEpilogueINS1F_23Sm100TmaWarpSpecializedILi4ELi2ELi16ELb1ELb0EEEJSJ_NS5_IJNSU_ISG_SD_EENSU_ISI_SD_EEEEEfSK_fSK_NS1F_6fusion15FusionCallbacksIS1J_NS1N_17LinearCombinationIffffLNS_15FloatRoundStyleE2EEESJ_S1M_JEEENS4_5SM1004TMEM4LOAD26SM100_TMEM_LOAD_16dp128b8xENS4_13SM90_TMA_LOADES1C_NS4_17SM75_U32x4_LDSM_NENS4_14SM90_TMA_STOREES1C_NS4_17SM90_U32x4_STSM_NENS4_39AutoVectorizingCopyWithAssumedAlignmentILi128EEEEEEvvEEEEvNT_6ParamsE,(.L_x_227 - _ZN7cutlass13device_kernelINS_4gemm6kernel13GemmUniversalIN4cute5tupleIJiiiiEEENS1_10collective13CollectiveMmaINS1_35MainloopSm100TmaUmmaWarpSpecializedILi4ELi2ELi4ENS5_IJNS4_1CILi2EEENSA_ILi4EEENSA_ILi1EEEEEEEENS5_IJNSA_ILi64EEENSA_ILi256EEENSA_ILi32EEEEEEfNS5_IJlSD_lEEEfSK_NS4_8TiledMMAINS4_8MMA_AtomIJNS4_17SM100_MMA_TF32_SSINS_10tfloat32_tESO_fLi64ELi256ELNS4_4UMMA5MajorE0ELSQ_0ELNSP_7ScaleInE0ELSR_0EEEEEENS4_6LayoutINS5_IJSD_SD_SD_EEENS5_IJNSA_ILi0EEESW_SW_EEEEENS5_IJNS4_10UnderscoreESZ_SZ_EEEEENS4_23SM90_TMA_LOAD_MULTICASTENS4_14ComposedLayoutINS4_7SwizzleILi3ELi4ELi3EEENS4_18smem_ptr_flag_bitsILi32EEENSU_INS5_IJNSA_ILi8EEESI_EEENS5_IJSI_SD_EEEEEEEvNS4_8identityES12_S1C_vS1D_EENS_8epilogue10collective18CollectiveEpilogueINS1F_23Sm100TmaWarpSpecializedILi4ELi2ELi16ELb1ELb0EEEJSJ_NS5_IJNSU_ISG_SD_EENSU_ISI_SD_EEEEEfSK_fSK_NS1F_6fusion15FusionCallbacksIS1J_NS1N_17LinearCombinationIffffLNS_15FloatRoundStyleE2EEESJ_S1M_JEEENS4_5SM1004TMEM4LOAD26SM100_TMEM_LOAD_16dp128b8xENS4_13SM90_TMA_LOADES1C_NS4_17SM75_U32x4_LDSM_NENS4_14SM90_TMA_STOREES1C_NS4_17SM90_U32x4_STSM_NENS4_39AutoVectorizingCopyWithAssumedAlignmentILi128EEEEEEvvEEEEvNT_6ParamsE)
        .other          _ZN7cutlass13device_kernelINS_4gemm6kernel13GemmUniversalIN4cute5tupleIJiiiiEEENS1_10collective13CollectiveMmaINS1_35MainloopSm100TmaUmmaWarpSpecializedILi4ELi2ELi4ENS5_IJNS4_1CILi2EEENSA_ILi4EEENSA_ILi1EEEEEEEENS5_IJNSA_ILi64EEENSA_ILi256EEENSA_ILi32EEEEEEfNS5_IJlSD_lEEEfSK_NS4_8TiledMMAINS4_8MMA_AtomIJNS4_17SM100_MMA_TF32_SSINS_10tfloat32_tESO_fLi64ELi256ELNS4_4UMMA5MajorE0ELSQ_0ELNSP_7ScaleInE0ELSR_0EEEEEENS4_6LayoutINS5_IJSD_SD_SD_EEENS5_IJNSA_ILi0EEESW_SW_EEEEENS5_IJNS4_10UnderscoreESZ_SZ_EEEEENS4_23SM90_TMA_LOAD_MULTICASTENS4_14ComposedLayoutINS4_7SwizzleILi3ELi4ELi3EEENS4_18smem_ptr_flag_bitsILi32EEENSU_INS5_IJNSA_ILi8EEESI_EEENS5_IJSI_SD_EEEEEEEvNS4_8identityES12_S1C_vS1D_EENS_8epilogue10collective18CollectiveEpilogueINS1F_23Sm100TmaWarpSpecializedILi4ELi2ELi16ELb1ELb0EEEJSJ_NS5_IJNSU_ISG_SD_EENSU_ISI_SD_EEEEEfSK_fSK_NS1F_6fusion15FusionCallbacksIS1J_NS1N_17LinearCombinationIffffLNS_15FloatRoundStyleE2EEESJ_S1M_JEEENS4_5SM1004TMEM4LOAD26SM100_TMEM_LOAD_16dp128b8xENS4_13SM90_TMA_LOADES1C_NS4_17SM75_U32x4_LDSM_NENS4_14SM90_TMA_STOREES1C_NS4_17SM90_U32x4_STSM_NENS4_39AutoVectorizingCopyWithAssumedAlignmentILi128EEEEEEvvEEEEvNT_6ParamsE,@"STO_CUDA_ENTRY STV_DEFAULT"
_ZN7cutlass13device_kernelINS_4gemm6kernel13GemmUniversalIN4cute5tupleIJiiiiEEENS1_10collective13CollectiveMmaINS1_35MainloopSm100TmaUmmaWarpSpecializedILi4ELi2ELi4ENS5_IJNS4_1CILi2EEENSA_ILi4EEENSA_ILi1EEEEEEEENS5_IJNSA_ILi64EEENSA_ILi256EEENSA_ILi32EEEEEEfNS5_IJlSD_lEEEfSK_NS4_8TiledMMAINS4_8MMA_AtomIJNS4_17SM100_MMA_TF32_SSINS_10tfloat32_tESO_fLi64ELi256ELNS4_4UMMA5MajorE0ELSQ_0ELNSP_7ScaleInE0ELSR_0EEEEEENS4_6LayoutINS5_IJSD_SD_SD_EEENS5_IJNSA_ILi0EEESW_SW_EEEEENS5_IJNS4_10UnderscoreESZ_SZ_EEEEENS4_23SM90_TMA_LOAD_MULTICASTENS4_14ComposedLayoutINS4_7SwizzleILi3ELi4ELi3EEENS4_18smem_ptr_flag_bitsILi32EEENSU_INS5_IJNSA_ILi8EEESI_EEENS5_IJSI_SD_EEEEEEEvNS4_8identityES12_S1C_vS1D_EENS_8epilogue10collective18CollectiveEpilogueINS1F_23Sm100TmaWarpSpecializedILi4ELi2ELi16ELb1ELb0EEEJSJ_NS5_IJNSU_ISG_SD_EENSU_ISI_SD_EEEEEfSK_fSK_NS1F_6fusion15FusionCallbacksIS1J_NS1N_17LinearCombinationIffffLNS_15FloatRoundStyleE2EEESJ_S1M_JEEENS4_5SM1004TMEM4LOAD26SM100_TMEM_LOAD_16dp128b8xENS4_13SM90_TMA_LOADES1C_NS4_17SM75_U32x4_LDSM_NENS4_14SM90_TMA_STOREES1C_NS4_17SM90_U32x4_STSM_NENS4_39AutoVectorizingCopyWithAssumedAlignmentILi128EEEEEEvvEEEEvNT_6ParamsE:
[----:B------:R-:W1:Y:S01]  /*0000*/  LDC R1, c[0x0][0x37c] ;  /* 0x0000df00ff017b82 */ /* 0x000e620000000800 */
[----:B------:R-:W2:Y:S01]  /*0010*/  S2R R79, SR_TID.X ;  /* 0x00000000004f7919 */ /* 0x000ea20000002100 */
[----:B------:R-:W3:Y:S01]  /*0020*/  LDCU.64 UR8, c[0x0][0x890] ;  /* 0x00011200ff0877ac */ /* 0x000ee20008000a00 */
[----:B------:R-:W-:Y:S02]  /*0030*/  PRMT R68, RZ, 0x7610, R68 ;  /* 0x00007610ff447816 */ /* 0x000fe40000000044 */
[----:B------:R-:W-:Y:S02]  /*0040*/  ELECT P3, URZ, PT ;  /* 0x0000000000ff782f */ /* 0x000fe40003860000 */
[----:B---3--:R-:W-:-:S04]  /*0050*/  ISETP.NE.U32.AND P0, PT, RZ, UR8, PT ;  /* 0x00000008ff007c0c */ /* 0x008fc8000bf05070 */
[----:B------:R-:W-:Y:S02]  /*0060*/  ISETP.NE.AND.EX P1, PT, RZ, UR9, PT, P0 ;  /* 0x00000009ff007c0c */ /* 0x000fe4000bf25300 */
[----:B--2---:R-:W-:-:S05]  /*0070*/  SHF.R.U32.HI R69, RZ, 0x5, R79 ;  /* 0x00000005ff457819 */ /* 0x004fca000001164f */
[----:B------:R-:W2:Y:S02]  /*0080*/  SHFL.IDX PT, R0, R69, RZ, 0x1f ;  /* 0x00001fff45007589 */ /* 0x000ea400000e0000 */
[----:B--2---:R-:W-:-:S04]  /*0090*/  R2UR UR17, R0 ;  /* 0x00000000001172ca */ /* 0x004fc800000e0000 */
[----:B-1----:R-:W-:Y:S05]  /*00a0*/  @P1 BRA `(.L_x_0) ;  /* 0x0000000000301947 */ /* 0x002fea0003800000 */
[----:B------:R-:W1:Y:S02]  /*00b0*/  LDCU.64 UR4, c[0x0][0x888] ;  /* 0x00011100ff0477ac */ /* 0x000e640008000a00 */
[----:B-1----:R-:W-:-:S04]  /*00c0*/  UISETP.NE.U32.AND UP0, UPT, UR4, URZ, UPT ;  /* 0x000000ff0400728c */ /* 0x002fc8000bf05070 */
[----:B------:R-:W-:-:S09]  /*00d0*/  UISETP.NE.AND.EX UP0, UPT, UR5, URZ, UPT, UP0 ;  /* 0x000000ff0500728c */ /* 0x000fd2000bf05300 */
[----:B------:R-:W-:Y:S05]  /*00e0*/  BRA.U !UP0, `(.L_x_1) ;  /* 0x0000000108147547 */ /* 0x000fea000b800000 */
[----:B------:R-:W1:Y:S01]  /*00f0*/  LDC.64 R26, c[0x0][0x888] ;  /* 0x00022200ff1a7b82 */ /* 0x000e620000000a00 */
[----:B------:R-:W1:Y:S02]  /*0100*/  LDCU.64 UR4, c[0x0][0x358] ;  /* 0x00006b00ff0477ac */ /* 0x000e640008000a00 */
[----:B-1----:R1:W5:Y:S01]  /*0110*/  LDG.E R26, desc[UR4][R26.64] ;  /* 0x000000041a1a7981 */ /* 0x002362000c1e1900 */
[----:B------:R-:W-:Y:S01]  /*0120*/  HFMA2 R68, -RZ, RZ, 0, 5.9604644775390625e-08 ;  /* 0x00000001ff447431 */ /* 0x000fe200000001ff */
[----:B------:R-:W-:Y:S05]  /*0130*/  BRA `(.L_x_0) ;  /* 0x00000000000c7947 */ /* 0x000fea0003800000 */
.L_x_1:
[----:B------:R-:W1:Y:S01]  /*0140*/  LDCU UR4, c[0x0][0x880] ;  /* 0x00011000ff0477ac */ /* 0x000e620008000800 */
[----:B------:R-:W-:Y:S01]  /*0150*/  HFMA2 R68, -RZ, RZ, 0, 5.9604644775390625e-08 ;  /* 0x00000001ff447431 */ /* 0x000fe200000001ff */
[----:B-1----:R-:W-:-:S07]  /*0160*/  MOV R26, UR4 ;  /* 0x00000004001a7c02 */ /* 0x002fce0008000f00 */
.L_x_0:
[----:B------:R-:W2:Y:S02]  /*0170*/  LDCU.64 UR4, c[0x0][0x8b0] ;  /* 0x00011600ff0477ac */ /* 0x000ea40008000a00 */
[----:B--2---:R-:W-:-:S04]  /*0180*/  UISETP.NE.U32.AND UP0, UPT, UR4, URZ, UPT ;  /* 0x000000ff0400728c */ /* 0x004fc8000bf05070 */
[----:B------:R-:W-:-:S09]  /*0190*/  UISETP.NE.AND.EX UP0, UPT, UR5, URZ, UPT, UP0 ;  /* 0x000000ff0500728c */ /* 0x000fd2000bf05300 */
[----:B------:R-:W-:Y:S05]  /*01a0*/  BRA.U UP0, `(.L_x_2) ;  /* 0x0000000100287547 */ /* 0x000fea000b800000 */
[----:B------:R-:W2:Y:S02]  /*01b0*/  LDCU.64 UR4, c[0x0][0x8a8] ;  /* 0x00011500ff0477ac */ /* 0x000ea40008000a00 */
[----:B--2---:R-:W-:-:S04]  /*01c0*/  UISETP.NE.U32.AND UP0, UPT, UR4, URZ, UPT ;  /* 0x000000ff0400728c */ /* 0x004fc8000bf05070 */
[----:B------:R-:W-:-:S09]  /*01d0*/  UISETP.NE.AND.EX UP0, UPT, UR5, URZ, UPT, UP0 ;  /* 0x000000ff0500728c */ /* 0x000fd2000bf05300 */
[----:B------:R-:W-:Y:S05]  /*01e0*/  BRA.U !UP0, `(.L_x_3) ;  /* 0x0000000108107547 */ /* 0x000fea000b800000 */
[----:B------:R-:W2:Y:S01]  /*01f0*/  LDC.64 R24, c[0x0][0x8a8] ;  /* 0x00022a00ff187b82 */ /* 0x000ea20000000a00 */
[----:B------:R-:W2:Y:S02]  /*0200*/  LDCU.64 UR4, c[0x0][0x358] ;  /* 0x00006b00ff0477ac */ /* 0x000ea40008000a00 */
[----:B--2---:R2:W5:Y:S01]  /*0210*/  LDG.E R24, desc[UR4][R24.64] ;  /* 0x0000000418187981 */ /* 0x004562000c1e1900 */
[----:B------:R-:W-:Y:S05]  /*0220*/  BRA `(.L_x_2) ;  /* 0x0000000000087947 */ /* 0x000fea0003800000 */
.L_x_3:
[----:B------:R-:W2:Y:S02]  /*0230*/  LDCU UR4, c[0x0][0x8a0] ;  /* 0x00011400ff0477ac */ /* 0x000ea40008000800 */
[----:B--2---:R-:W-:Y:S02]  /*0240*/  MOV R24, UR4 ;  /* 0x0000000400187c02 */ /* 0x004fe40008000f00 */
.L_x_2:
[----:B------:R-:W-:Y:S01]  /*0250*/  IMAD.U32 R0, RZ, RZ, UR17 ;  /* 0x00000011ff007e24 */ /* 0x000fe2000f8e00ff */
[----:B------:R-:W-:Y:S04]  /*0260*/  BSSY.RECONVERGENT B0, `(.L_x_4) ;  /* 0x000000c000007945 */ /* 0x000fe80003800200 */
[C---:B------:R-:W-:Y:S02]  /*0270*/  ISETP.NE.OR P2, PT, R0.reuse, 0x1, !P3 ;  /* 0x000000010000780c */ /* 0x040fe40005f45670 */
[----:B------:R-:W-:-:S11]  /*0280*/  ISETP.NE.OR P1, PT, R0, 0x3, !P3 ;  /* 0x000000030000780c */ /* 0x000fd60005f25670 */
[----:B------:R-:W-:Y:S05]  /*0290*/  @P2 BRA `(.L_x_5) ;  /* 0x0000000000202947 */ /* 0x000fea0003800000 */
[----:B------:R-:W3:Y:S02]  /*02a0*/  LDCU.64 UR4, c[0x0][0x348] ;  /* 0x00006900ff0477ac */ /* 0x000ee40008000a00 */
[----:B---3--:R-:W-:Y:S02]  /*02b0*/  UIADD3 UR6, UP1, UPT, UR4, 0x80, URZ ;  /* 0x0000008004067890 */ /* 0x008fe4000ff3e0ff */
[----:B------:R-:W-:Y:S02]  /*02c0*/  UIADD3 UR4, UP0, UPT, UR4, 0x180, URZ ;  /* 0x0000018004047890 */ /* 0x000fe4000ff1e0ff */
[----:B------:R-:W-:Y:S02]  /*02d0*/  UIADD3.X UR7, UPT, UPT, URZ, UR5, URZ, UP1, !UPT ;  /* 0x00000005ff077290 */ /* 0x000fe40008ffe4ff */
[----:B------:R-:W-:-:S07]  /*02e0*/  UIADD3.X UR5, UPT, UPT, URZ, UR5, URZ, UP0, !UPT ;  /* 0x00000005ff057290 */ /* 0x000fce00087fe4ff */
[----:B------:R3:W-:Y:S02]  /*02f0*/  UTMACCTL.PF [UR6] ;  /* 0x00000000060079b9 */ /* 0x0007e40008040000 */
[----:B------:R3:W-:Y:S02]  /*0300*/  UTMACCTL.PF [UR4] ;  /* 0x00000000040079b9 */ /* 0x0007e40008040000 */
[----:B---3--:R-:W-:Y:S01]  /*0310*/  NOP ;  /* 0x0000000000007918 */ /* 0x008fe20000000000 */
.L_x_5:
[----:B------:R-:W-:Y:S05]  /*0320*/  BSYNC.RECONVERGENT B0 ;  /* 0x0000000000007941 */ /* 0x000fea0003800200 */
.L_x_4:
[----:B------:R-:W-:Y:S04]  /*0330*/  BSSY.RECONVERGENT B0, `(.L_x_6) ;  /* 0x000000a000007945 */ /* 0x000fe80003800200 */
        /* <DEDUP_REMOVED lines=9> */
.L_x_7:
[----:B------:R-:W-:Y:S05]  /*03d0*/  BSYNC.RECONVERGENT B0 ;  /* 0x0000000000007941 */ /* 0x000fea0003800200 */
.L_x_6:
[----:B------:R-:W3:Y:S01]  /*03e0*/  LDCU.64 UR4, c[0x0][0x888] ;  /* 0x00011100ff0477ac */ /* 0x000ee20008000a00 */
[----:B------:R-:W-:Y:S01]  /*03f0*/  ISETP.NE.AND.EX P0, PT, RZ, UR9, PT, P0 ;  /* 0x00000009ff007c0c */ /* 0x000fe2000bf05300 */
[----:B------:R-:W-:Y:S01]  /*0400*/  UPLOP3.LUT UP5, UPT, UPT, UPT, UPT, 0x80, 0x8 ;  /* 0x000000000008789c */ /* 0x000fe20003faf070 */
[----:B---3--:R-:W-:-:S04]  /*0410*/  ISETP.NE.U32.AND P1, PT, RZ, UR4, PT ;  /* 0x00000004ff007c0c */ /* 0x008fc8000bf25070 */
[----:B------:R-:W-:-:S13]  /*0420*/  ISETP.NE.AND.EX P1, PT, RZ, UR5, PT, P1 ;  /* 0x00000005ff007c0c */ /* 0x000fda000bf25310 */
[----:B------:R-:W-:Y:S05]  /*0430*/  @P1 BRA P0, `(.L_x_8) ;  /* 0x0000000000281947 */ /* 0x000fea0000000000 */
[----:B------:R-:W-:Y:S01]  /*0440*/  UISETP.NE.U32.AND UP0, UPT, UR8, URZ, UPT ;  /* 0x000000ff0800728c */ /* 0x000fe2000bf05070 */
[----:B-----5:R-:W-:Y:S01]  /*0450*/  FSETP.NEU.AND P0, PT, R26, RZ, PT ;  /* 0x000000ff1a00720b */ /* 0x020fe20003f0d000 */
[----:B------:R-:W-:Y:S02]  /*0460*/  UISETP.NE.U32.AND UP2, UPT, UR4, URZ, UPT ;  /* 0x000000ff0400728c */ /* 0x000fe4000bf45070 */
[----:B------:R-:W-:Y:S02]  /*0470*/  UISETP.NE.AND.EX UP1, UPT, UR9, URZ, UPT, UP0 ;  /* 0x000000ff0900728c */ /* 0x000fe4000bf25300 */
[----:B------:R-:W-:-:S04]  /*0480*/  UISETP.NE.AND.EX UP0, UPT, UR5, URZ, UPT, UP2 ;  /* 0x000000ff0500728c */ /* 0x000fc8000bf05320 */
[----:B------:R-:W-:-:S04]  /*0490*/  USEL UR4, URZ, 0xffffffff, UP0 ;  /* 0xffffffffff047887 */ /* 0x000fc80008000000 */
[----:B------:R-:W-:Y:S01]  /*04a0*/  VOTEU.ANY UP0, P0 ;  /* 0x0000000000ff7886 */ /* 0x000fe20000000100 */
[----:B------:R-:W-:-:S04]  /*04b0*/  @!UP1 USEL UR4, URZ, 0xffffffff, UP0 ;  /* 0xffffffffff049887 */ /* 0x000fc80008000000 */
[----:B------:R-:W-:-:S04]  /*04c0*/  ULOP3.LUT UR4, UR4, 0x1, URZ, 0xc0, !UPT ;  /* 0x0000000104047892 */ /* 0x000fc8000f8ec0ff */
[----:B------:R-:W-:-:S11]  /*04d0*/  UISETP.NE.U32.AND UP5, UPT, UR4, 0x1, UPT ;  /* 0x000000010400788c */ /* 0x000fd6000bfa5070 */
.L_x_8:
[----:B------:R-:W3:Y:S01]  /*04e0*/  SHFL.IDX PT, R2, R69, RZ, 0x1f ;  /* 0x00001fff45027589 */ /* 0x000ee200000e0000 */
[----:B------:R-:W-:-:S04]  /*04f0*/  UISETP.NE.AND UP0, UPT, UR17, 0x2, UPT ;  /* 0x000000021100788c */ /* 0x000fc8000bf05270 */
[----:B------:R-:W-:Y:S01]  /*0500*/  USEL UR53, URZ, 0x1, UP0 ;  /* 0x00000001ff357887 */ /* 0x000fe20008000000 */
[----:B---3--:R-:W-:-:S13]  /*0510*/  ISETP.NE.AND P0, PT, R2, RZ, PT ;  /* 0x000000ff0200720c */ /* 0x008fda0003f05270 */
[----:B------:R-:W-:Y:S05]  /*0520*/  @P0 BRA `(.L_x_9) ;  /* 0x0000000000580947 */ /* 0x000fea0003800000 */
[----:B------:R-:W3:Y:S01]  /*0530*/  S2UR UR4, SR_CgaCtaId ;  /* 0x00000000000479c3 */ /* 0x000ee20000008800 */
[----:B------:R-:W-:Y:S01]  /*0540*/  UMOV UR5, 0x400 ;  /* 0x0000040000057882 */ /* 0x000fe20000000000 */
[----:B------:R-:W-:Y:S01]  /*0550*/  UMOV UR8, 0x1 ;  /* 0x0000000100087882 */ /* 0x000fe20000000000 */
[----:B------:R-:W-:Y:S01]  /*0560*/  UMOV UR6, 0x5 ;  /* 0x0000000500067882 */ /* 0x000fe20000000000 */
[----:B------:R-:W-:-:S04]  /*0570*/  UIADD3 UR8, UPT, UPT, -UR8, 0x100000, URZ ;  /* 0x0010000008087890 */ /* 0x000fc8000fffe1ff */
[----:B------:R-:W-:Y:S02]  /*0580*/  USHF.L.U32 UR9, UR8, 0xb, URZ ;  /* 0x0000000b08097899 */ /* 0x000fe400080006ff */
[----:B------:R-:W-:Y:S02]  /*0590*/  USHF.L.U32 UR8, UR8, 0x1, URZ ;  /* 0x0000000108087899 */ /* 0x000fe400080006ff */
[----:B------:R-:W-:-:S04]  /*05a0*/  UIADD3 UR6, UPT, UPT, -UR6, 0x100000, URZ ;  /* 0x0010000006067890 */ /* 0x000fc8000fffe1ff */
[----:B------:R-:W-:Y:S02]  /*05b0*/  USHF.L.U32 UR7, UR6, 0xb, URZ ;  /* 0x0000000b06077899 */ /* 0x000fe400080006ff */
[----:B------:R-:W-:Y:S01]  /*05c0*/  USHF.L.U32 UR6, UR6, 0x1, URZ ;  /* 0x0000000106067899 */ /* 0x000fe200080006ff */
[----:B------:R-:W-:Y:S01]  /*05d0*/  ELECT P0, URZ, PT ;  /* 0x0000000000ff782f */ /* 0x000fe20003800000 */
[----:B---3--:R-:W-:Y:S01]  /*05e0*/  ULEA UR4, UR4, UR5, 0x18 ;  /* 0x0000000504047291 */ /* 0x008fe2000f8ec0ff */
[----:B------:R-:W3:Y:S11]  /*05f0*/  FENCE.VIEW.ASYNC.S ;  /* 0x00000000000073c6 */ /* 0x000ef60000000000 */
[----:B---3--:R3:W4:Y:S01]  /*0600*/  SYNCS.EXCH.64 URZ, [UR4], UR8 ;  /* 0x0000000804ff75b2 */ /* 0x0087220008000100 */
[----:B------:R3:W1:Y:S01]  /*0610*/  SYNCS.EXCH.64 URZ, [UR4+0x20], UR6 ;  /* 0x0000200604ff75b2 */ /* 0x0006620008000100 */
[----:B------:R3:W1:Y:S01]  /*0620*/  SYNCS.EXCH.64 URZ, [UR4+0x8], UR8 ;  /* 0x0000080804ff75b2 */ /* 0x0006620008000100 */
[----:B------:R3:W1:Y:S01]  /*0630*/  SYNCS.EXCH.64 URZ, [UR4+0x28], UR6 ;  /* 0x0000280604ff75b2 */ /* 0x0006620008000100 */
[----:B------:R3:W1:Y:S01]  /*0640*/  SYNCS.EXCH.64 URZ, [UR4+0x10], UR8 ;  /* 0x0000100804ff75b2 */ /* 0x0006620008000100 */
[----:B------:R3:W1:Y:S01]  /*0650*/  SYNCS.EXCH.64 URZ, [UR4+0x30], UR6 ;  /* 0x0000300604ff75b2 */ /* 0x0006620008000100 */
[----:B------:R3:W1:Y:S01]  /*0660*/  SYNCS.EXCH.64 URZ, [UR4+0x18], UR8 ;  /* 0x0000180804ff75b2 */ /* 0x0006620008000100 */
[----:B------:R3:W1:Y:S01]  /*0670*/  SYNCS.EXCH.64 URZ, [UR4+0x38], UR6 ;  /* 0x0000380604ff75b2 */ /* 0x0006620008000100 */
[----:B------:R-:W-:Y:S01]  /*0680*/  NOP ;  /* 0x0000000000007918 */ /* 0x000fe20000000000 */
.L_x_9:
[----:B------:R-:W2:Y:S01]  /*0690*/  SHFL.IDX PT, R2, R69, RZ, 0x1f ;  /* 0x00001fff45027589 */ /* 0x000ea200000e0000 */
[----:B------:R-:W-:Y:S01]  /*06a0*/  NOP ;  /* 0x0000000000007918 */ /* 0x000fe20000000000 */
[----:B--2---:R-:W-:-:S13]  /*06b0*/  ISETP.NE.AND P0, PT, R2, 0x1, PT ;  /* 0x000000010200780c */ /* 0x004fda0003f05270 */
[----:B------:R-:W-:Y:S05]  /*06c0*/  @P0 BRA `(.L_x_10) ;  /* 0x0000000000580947 */ /* 0x000fea0003800000 */
[----:B---3--:R-:W2:Y:S01]  /*06d0*/  S2UR UR4, SR_CgaCtaId ;  /* 0x00000000000479c3 */ /* 0x008ea20000008800 */
        /* <DEDUP_REMOVED lines=10> */
[----:B--2---:R-:W-:Y:S01]  /*0780*/  ULEA UR4, UR4, UR5, 0x18 ;  /* 0x0000000504047291 */ /* 0x004fe2000f8ec0ff */
[----:B------:R-:W2:Y:S11]  /*0790*/  FENCE.VIEW.ASYNC.S ;  /* 0x00000000000073c6 */ /* 0x000eb60000000000 */
[----:B--2---:R2:W3:Y:S01]  /*07a0*/  SYNCS.EXCH.64 URZ, [UR4+0x40], UR8 ;  /* 0x0000400804ff75b2 */ /* 0x0044e20008000100 */
        /* <DEDUP_REMOVED lines=8> */
.L_x_10:
[----:B------:R-:W4:Y:S01]  /*0830*/  SHFL.IDX PT, R2, R69, RZ, 0x1f ;  /* 0x00001fff45027589 */ /* 0x000f2200000e0000 */
[----:B------:R-:W-:Y:S01]  /*0840*/  NOP ;  /* 0x0000000000007918 */ /* 0x000fe20000000000 */
[----:B----4-:R-:W-:-:S13]  /*0850*/  ISETP.NE.AND P0, PT, R2, 0x3, PT ;  /* 0x000000030200780c */ /* 0x010fda0003f05270 */
[----:B------:R-:W-:Y:S05]  /*0860*/  @P0 BRA `(.L_x_11) ;  /* 0x0000000000300947 */ /* 0x000fea0003800000 */
[----:B--23--:R-:W2:Y:S01]  /*0870*/  S2UR UR4, SR_CgaCtaId ;  /* 0x00000000000479c3 */ /* 0x00cea20000008800 */
[----:B------:R-:W-:Y:S01]  /*0880*/  UMOV UR6, 0x400 ;  /* 0x0000040000067882 */ /* 0x000fe20000000000 */
[----:B------:R-:W-:Y:S01]  /*0890*/  UMOV UR5, 0x20 ;  /* 0x0000002000057882 */ /* 0x000fe20000000000 */
[----:B------:R-:W-:Y:S01]  /*08a0*/  ELECT P0, URZ, PT ;  /* 0x0000000000ff782f */ /* 0x000fe20003800000 */
[----:B--2---:R-:W-:Y:S02]  /*08b0*/  ULEA UR6, UR4, UR6, 0x18 ;  /* 0x0000000604067291 */ /* 0x004fe4000f8ec0ff */
[----:B------:R-:W-:-:S04]  /*08c0*/  UIADD3 UR4, UPT, UPT, -UR5, 0x100000, URZ ;  /* 0x0010000005047890 */ /* 0x000fc8000fffe1ff */
[----:B------:R-:W-:Y:S02]  /*08d0*/  USHF.L.U32 UR5, UR4, 0xb, URZ ;  /* 0x0000000b04057899 */ /* 0x000fe400080006ff */
[----:B------:R-:W-:Y:S01]  /*08e0*/  USHF.L.U32 UR4, UR4, 0x1, URZ ;  /* 0x0000000104047899 */ /* 0x000fe200080006ff */
[----:B------:R-:W2:Y:S11]  /*08f0*/  FENCE.VIEW.ASYNC.S ;  /* 0x00000000000073c6 */ /* 0x000eb60000000000 */
[----:B--2---:R4:W2:Y:S01]  /*0900*/  SYNCS.EXCH.64 URZ, [UR6+0x80], UR4 ;  /* 0x0000800406ff75b2 */ /* 0x0048a20008000100 */
[----:B------:R4:W3:Y:S02]  /*0910*/  SYNCS.EXCH.64 URZ, [UR6+0x88], UR4 ;  /* 0x0000880406ff75b2 */ /* 0x0008e40008000100 */
[----:B----4-:R-:W-:Y:S01]  /*0920*/  NOP ;  /* 0x0000000000007918 */ /* 0x010fe20000000000 */
.L_x_11:
[----:B------:R-:W4:Y:S01]  /*0930*/  SHFL.IDX PT, R2, R69, RZ, 0x1f ;  /* 0x00001fff45027589 */ /* 0x000f2200000e0000 */
[----:B------:R-:W-:Y:S01]  /*0940*/  NOP ;  /* 0x0000000000007918 */ /* 0x000fe20000000000 */
[----:B----4-:R-:W-:-:S13]  /*0950*/  ISETP.NE.AND P0, PT, R2, 0x4, PT ;  /* 0x000000040200780c */ /* 0x010fda0003f05270 */
[----:B------:R-:W-:Y:S05]  /*0960*/  @P0 BRA `(.L_x_12) ;  /* 0x00000000004c0947 */ /* 0x000fea0003800000 */
[----:B--23--:R-:W2:Y:S01]  /*0970*/  S2UR UR6, SR_CgaCtaId ;  /* 0x00000000000679c3 */ /* 0x00cea20000008800 */
[----:B------:R-:W-:Y:S01]  /*0980*/  UMOV UR4, 0x720 ;  /* 0x0000072000047882 */ /* 0x000fe20000000000 */
[----:B------:R-:W-:Y:S01]  /*0990*/  UMOV UR5, 0x400 ;  /* 0x0000040000057882 */ /* 0x000fe20000000000 */
[----:B------:R-:W-:Y:S01]  /*09a0*/  USEL UR4, UR4, 0x620, UP5 ;  /* 0x0000062004047887 */ /* 0x000fe2000a800000 */
[----:B------:R-:W-:Y:S01]  /*09b0*/  UMOV UR8, 0x1 ;  /* 0x0000000100087882 */ /* 0x000fe20000000000 */
[----:B------:R-:W-:Y:S01]  /*09c0*/  ELECT P0, URZ, PT ;  /* 0x0000000000ff782f */ /* 0x000fe20003800000 */
[----:B------:R-:W-:-:S04]  /*09d0*/  UIADD3 UR8, UPT, UPT, -UR8, 0x100000, URZ ;  /* 0x0010000008087890 */ /* 0x000fc8000fffe1ff */
[----:B------:R-:W-:Y:S02]  /*09e0*/  USHF.L.U32 UR9, UR8, 0xb, URZ ;  /* 0x0000000b08097899 */ /* 0x000fe400080006ff */
[----:B------:R-:W-:Y:S02]  /*09f0*/  USHF.L.U32 UR8, UR8, 0x1, URZ ;  /* 0x0000000108087899 */ /* 0x000fe400080006ff */
[----:B--2---:R-:W-:Y:S02]  /*0a00*/  ULEA UR6, UR6, UR5, 0x18 ;  /* 0x0000000506067291 */ /* 0x004fe4000f8ec0ff */
[----:B------:R-:W-:-:S04]  /*0a10*/  UIADD3 UR4, UPT, UPT, -UR4, 0x100000, URZ ;  /* 0x0010000004047890 */ /* 0x000fc8000fffe1ff */
[----:B------:R-:W-:Y:S02]  /*0a20*/  USHF.L.U32 UR5, UR4, 0xb, URZ ;  /* 0x0000000b04057899 */ /* 0x000fe400080006ff */
[----:B------:R-:W-:Y:S01]  /*0a30*/  USHF.L.U32 UR4, UR4, 0x1, URZ ;  /* 0x0000000104047899 */ /* 0x000fe200080006ff */
[----:B------:R-:W2:Y:S03]  /*0a40*/  FENCE.VIEW.ASYNC.S ;  /* 0x00000000000073c6 */ /* 0x000ea60000000000 */
[----:B--2---:R4:W2:Y:S08]  /*0a50*/  SYNCS.EXCH.64 URZ, [UR6+0x90], UR8 ;  /* 0x0000900806ff75b2 */ /* 0x0048b00008000100 */
[----:B------:R4:W3:Y:S01]  /*0a60*/  SYNCS.EXCH.64 URZ, [UR6+0xa0], UR4 ;  /* 0x0000a00406ff75b2 */ /* 0x0008e20008000100 */
[----:B------:R4:W1:Y:S01]  /*0a70*/  SYNCS.EXCH.64 URZ, [UR6+0x98], UR8 ;  /* 0x0000980806ff75b2 */ /* 0x0008620008000100 */
[----:B------:R4:W1:Y:S02]  /*0a80*/  SYNCS.EXCH.64 URZ, [UR6+0xa8], UR4 ;  /* 0x0000a80406ff75b2 */ /* 0x0008640008000100 */
[----:B----4-:R-:W-:Y:S01]  /*0a90*/  NOP ;  /* 0x0000000000007918 */ /* 0x010fe20000000000 */
.L_x_12:
[----:B------:R-:W4:Y:S01]  /*0aa0*/  SHFL.IDX PT, R2, R69, RZ, 0x1f ;  /* 0x00001fff45027589 */ /* 0x000f2200000e0000 */
[----:B------:R-:W-:Y:S01]  /*0ab0*/  NOP ;  /* 0x0000000000007918 */ /* 0x000fe20000000000 */
[----:B----4-:R-:W-:-:S13]  /*0ac0*/  ISETP.NE.AND P0, PT, R2, 0x5, PT ;  /* 0x000000050200780c */ /* 0x010fda0003f05270 */
[----:B------:R-:W-:Y:S05]  /*0ad0*/  @P0 BRA `(.L_x_13) ;  /* 0x0000000000580947 */ /* 0x000fea0003800000 */
[----:B--23--:R-:W2:Y:S01]  /*0ae0*/  S2UR UR4, SR_CgaCtaId ;  /* 0x00000000000479c3 */ /* 0x00cea20000008800 */
        /* <DEDUP_REMOVED lines=12> */
[----:B--2---:R4:W2:Y:S01]  /*0bb0*/  SYNCS.EXCH.64 URZ, [UR4+0xb0], UR8 ;  /* 0x0000b00804ff75b2 */ /* 0x0048a20008000100 */
[----:B------:R4:W3:Y:S01]  /*0bc0*/  SYNCS.EXCH.64 URZ, [UR4+0xd0], UR6 ;  /* 0x0000d00604ff75b2 */ /* 0x0008e20008000100 */
[----:B------:R4:W1:Y:S01]  /*0bd0*/  SYNCS.EXCH.64 URZ, [UR4+0xb8], UR8 ;  /* 0x0000b80804ff75b2 */ /* 0x0008620008000100 */
[----:B------:R4:W1:Y:S01]  /*0be0*/  SYNCS.EXCH.64 URZ, [UR4+0xd8], UR6 ;  /* 0x0000d80604ff75b2 */ /* 0x0008620008000100 */
[----:B------:R4:W1:Y:S01]  /*0bf0*/  SYNCS.EXCH.64 URZ, [UR4+0xc0], UR8 ;  /* 0x0000c00804ff75b2 */ /* 0x0008620008000100 */
[----:B------:R4:W1:Y:S01]  /*0c00*/  SYNCS.EXCH.64 URZ, [UR4+0xe0], UR6 ;  /* 0x0000e00604ff75b2 */ /* 0x0008620008000100 */
[----:B------:R4:W1:Y:S01]  /*0c10*/  SYNCS.EXCH.64 URZ, [UR4+0xc8], UR8 ;  /* 0x0000c80804ff75b2 */ /* 0x0008620008000100 */
[----:B------:R4:W1:Y:S02]  /*0c20*/  SYNCS.EXCH.64 URZ, [UR4+0xe8], UR6 ;  /* 0x0000e80604ff75b2 */ /* 0x0008640008000100 */
[----:B----4-:R-:W-:Y:S01]  /*0c30*/  NOP ;  /* 0x0000000000007918 */ /* 0x010fe20000000000 */
.L_x_13:
[----:B------:R-:W4:Y:S01]  /*0c40*/  SHFL.IDX PT, R2, R69, RZ, 0x1f ;  /* 0x00001fff45027589 */ /* 0x000f2200000e0000 */
[----:B------:R-:W-:Y:S01]  /*0c50*/  NOP ;  /* 0x0000000000007918 */ /* 0x000fe20000000000 */
[----:B----4-:R-:W-:-:S13]  /*0c60*/  ISETP.NE.AND P0, PT, R2, 0x3, PT ;  /* 0x000000030200780c */ /* 0x010fda0003f05270 */
[----:B------:R-:W-:Y:S05]  /*0c70*/  @P0 BRA `(.L_x_14) ;  /* 0x0000000000380947 */ /* 0x000fea0003800000 */
[----:B------:R-:W4:Y:S01]  /*0c80*/  S2UR UR5, SR_CgaCtaId ;  /* 0x00000000000579c3 */ /* 0x000f220000008800 */
[----:B--23--:R-:W-:Y:S01]  /*0c90*/  UMOV UR4, 0x400 ;  /* 0x0000040000047882 */ /* 0x00cfe20000000000 */
[----:B------:R-:W-:Y:S01]  /*0ca0*/  UMOV UR6, 0x20 ;  /* 0x0000002000067882 */ /* 0x000fe20000000000 */
[----:B------:R-:W-:Y:S01]  /*0cb0*/  ELECT P0, URZ, PT ;  /* 0x0000000000ff782f */ /* 0x000fe20003800000 */
[----:B------:R-:W-:-:S04]  /*0cc0*/  UIADD3 UR6, UPT, UPT, -UR6, 0x100000, URZ ;  /* 0x0010000006067890 */ /* 0x000fc8000fffe1ff */
[----:B------:R-:W-:Y:S02]  /*0cd0*/  USHF.L.U32 UR7, UR6, 0xb, URZ ;  /* 0x0000000b06077899 */ /* 0x000fe400080006ff */
[----:B------:R-:W-:Y:S02]  /*0ce0*/  USHF.L.U32 UR6, UR6, 0x1, URZ ;  /* 0x0000000106067899 */ /* 0x000fe400080006ff */
[----:B----4-:R-:W-:Y:S01]  /*0cf0*/  ULEA UR4, UR5, UR4, 0x18 ;  /* 0x0000000405047291 */ /* 0x010fe2000f8ec0ff */
[----:B------:R-:W2:Y:S11]  /*0d00*/  FENCE.VIEW.ASYNC.S ;  /* 0x00000000000073c6 */ /* 0x000eb60000000000 */
[----:B--2---:R4:W2:Y:S01]  /*0d10*/  SYNCS.EXCH.64 URZ, [UR4+0xf0], UR6 ;  /* 0x0000f00604ff75b2 */ /* 0x0048a20008000100 */
[----:B------:R4:W3:Y:S01]  /*0d20*/  SYNCS.EXCH.64 URZ, [UR4+0x100], UR6 ;  /* 0x0001000604ff75b2 */ /* 0x0008e20008000100 */
[----:B------:R4:W1:Y:S01]  /*0d30*/  SYNCS.EXCH.64 URZ, [UR4+0xf8], UR6 ;  /* 0x0000f80604ff75b2 */ /* 0x0008620008000100 */
[----:B------:R4:W1:Y:S02]  /*0d40*/  SYNCS.EXCH.64 URZ, [UR4+0x108], UR6 ;  /* 0x0001080604ff75b2 */ /* 0x0008640008000100 */
[----:B----4-:R-:W-:Y:S01]  /*0d50*/  NOP ;  /* 0x0000000000007918 */ /* 0x010fe20000000000 */
.L_x_14:
[----:B------:R-:W4:Y:S01]  /*0d60*/  LDCU UR33, c[0x0][0x36c] ;  /* 0x00006d80ff2177ac */ /* 0x000f220008000800 */
[----:B------:R-:W-:Y:S01]  /*0d70*/  ISETP.NE.OR P3, PT, R0, 0x2, !P3 ;  /* 0x000000020000780c */ /* 0x000fe20005f65670 */
[----:B------:R-:W-:Y:S01]  /*0d80*/  NOP ;  /* 0x0000000000007918 */ /* 0x000fe20000000000 */
[----:B------:R-:W-:Y:S01]  /*0d90*/  LOP3.LUT R0, R79, 0x1f, RZ, 0xc0, !PT ;  /* 0x0000001f4f007812 */ /* 0x000fe200078ec0ff */
[----:B------:R-:W-:Y:S02]  /*0da0*/  UISETP.NE.AND UP6, UPT, UR17, URZ, UPT ;  /* 0x000000ff1100728c */ /* 0x000fe4000bfc5270 */
[----:B----4-:R-:W-:-:S09]  /*0db0*/  UISETP.EQ.U32.AND UP0, UPT, UR33, 0x1, UPT ;  /* 0x000000012100788c */ /* 0x010fd2000bf02070 */
[----:B------:R-:W-:Y:S05]  /*0dc0*/  BRA.U !UP0, `(.L_x_15) ;  /* 0x0000000108087547 */ /* 0x000fea000b800000 */
[----:B-123--:R-:W-:Y:S01]  /*0dd0*/  UCGABAR_ARV ;  /* 0x00000000000079c7 */ /* 0x00efe20008000000 */
[----:B------:R-:W-:Y:S05]  /*0de0*/  BRA `(.L_x_16) ;  /* 0x0000000000047947 */ /* 0x000fea0003800000 */
.L_x_15:
[----:B-123--:R-:W-:Y:S01]  /*0df0*/  NOP ;  /* 0x0000000000007918 */ /* 0x00efe20000000000 */
.L_x_16:
[----:B------:R-:W1:Y:S01]  /*0e00*/  S2UR UR16, SR_CTAID.X ;  /* 0x00000000001079c3 */ /* 0x000e620000002500 */
[----:B------:R-:W-:-:S05]  /*0e10*/  CS2R.32 R71, SR_CgaSize ;  /* 0x0000000000477805 */ /* 0x000fca0000008a00 */
[----:B------:R-:W-:-:S05]  /*0e20*/  IMAD R71, R71, -0xa0, RZ ;  /* 0xffffff6047477824 */ /* 0x000fca00078e02ff */
[----:B------:R-:W-:-:S14]  /*0e30*/  R2UR UR5, R71 ;  /* 0x00000000470572ca */ /* 0x000fdc00000e0000 */
[----:B------:R-:W2:Y:S01]  /*0e40*/  LDCU UR5, c[0x0][UR5+0x2b0] ;  /* 0x00005600050577ac */ /* 0x000ea20008000800 */
[----:B------:R-:W-:-:S05]  /*0e50*/  CS2R.32 R71, SR_CgaSize ;  /* 0x0000000000477805 */ /* 0x000fca0000008a00 */
[----:B------:R-:W-:-:S05]  /*0e60*/  IMAD R71, R71, -0xa0, RZ ;  /* 0xffffff6047477824 */ /* 0x000fca00078e02ff */
[----:B------:R-:W-:-:S14]  /*0e70*/  R2UR UR4, R71 ;  /* 0x00000000470472ca */ /* 0x000fdc00000e0000 */
[----:B------:R-:W3:Y:S01]  /*0e80*/  LDCU UR4, c[0x0][UR4+0x2b4] ;  /* 0x00005680040477ac */ /* 0x000ee20008000800 */
[----:B------:R-:W4:Y:S01]  /*0e90*/  S2UR UR20, SR_CTAID.Y ;  /* 0x00000000001479c3 */ /* 0x000f220000002600 */
[----:B------:R-:W-:-:S05]  /*0ea0*/  CS2R.32 R71, SR_CgaSize ;  /* 0x0000000000477805 */ /* 0x000fca0000008a00 */
[----:B------:R-:W-:-:S05]  /*0eb0*/  IMAD R71, R71, -0xa0, RZ ;  /* 0xffffff6047477824 */ /* 0x000fca00078e02ff */
[----:B------:R-:W-:-:S14]  /*0ec0*/  R2UR UR7, R71 ;  /* 0x00000000470772ca */ /* 0x000fdc00000e0000 */
[----:B------:R-:W3:Y:S01]  /*0ed0*/  LDCU UR7, c[0x0][UR7+0x2a0] ;  /* 0x00005400070777ac */ /* 0x000ee20008000800 */
[----:B------:R-:W-:-:S05]  /*0ee0*/  CS2R.32 R71, SR_CgaSize ;  /* 0x0000000000477805 */ /* 0x000fca0000008a00 */
[----:B------:R-:W-:-:S05]  /*0ef0*/  IMAD R71, R71, -0xa0, RZ ;  /* 0xffffff6047477824 */ /* 0x000fca00078e02ff */
[----:B------:R-:W-:-:S14]  /*0f00*/  R2UR UR8, R71 ;  /* 0x00000000470872ca */ /* 0x000fdc00000e0000 */
[----:B------:R-:W3:Y:S01]  /*0f10*/  LDCU UR8, c[0x0][UR8+0x2a4] ;  /* 0x00005480080877ac */ /* 0x000ee20008000800 */
[----:B------:R-:W3:Y:S01]  /*0f20*/  S2UR UR6, SR_CgaCtaId ;  /* 0x00000000000679c3 */ /* 0x000ee20000008800 */
[----:B------:R-:W3:Y:S01]  /*0f30*/  LDCU UR21, c[0x0][0xb24] ;  /* 0x00016480ff1577ac */ /* 0x000ee20008000800 */
[----:B------:R-:W3:Y:S01]  /*0f40*/  LDCU UR45, c[0x0][0xb24] ;  /* 0x00016480ff2d77ac */ /* 0x000ee20008000800 */
[----:B-1----:R-:W-:Y:S01]  /*0f50*/  I2FP.F32.U32 R3, UR16 ;  /* 0x0000001000037c45 */ /* 0x002fe20008201000 */
[----:B------:R-:W1:Y:S04]  /*0f60*/  LDCU UR29, c[0x0][0xb30] ;  /* 0x00016600ff1d77ac */ /* 0x000e680008000800 */
[----:B--2---:R-:W-:Y:S01]  /*0f70*/  FMUL R3, R3, UR5 ;  /* 0x0000000503037c20 */ /* 0x004fe20008400000 */
[----:B------:R-:W-:Y:S01]  /*0f80*/  UMOV UR14, 0x55 ;  /* 0x00000055000e7882 */ /* 0x000fe20000000000 */
[----:B------:R-:W-:Y:S01]  /*0f90*/  UMOV UR15, 0x3 ;  /* 0x00000003000f7882 */ /* 0x000fe20000000000 */
[----:B----4-:R-:W-:-:S03]  /*0fa0*/  I2FP.F32.U32 R2, UR20 ;  /* 0x0000001400027c45 */ /* 0x010fc60008201000 */
[----:B------:R-:W2:Y:S02]  /*0fb0*/  F2I.U32.TRUNC.NTZ R3, R3 ;  /* 0x0000000300037305 */ /* 0x000ea4000020f000 */
[----:B---3--:R-:W-:Y:S01]  /*0fc0*/  FMUL R2, R2, UR4 ;  /* 0x0000000402027c20 */ /* 0x008fe20008400000 */
[----:B------:R-:W-:Y:S02]  /*0fd0*/  ULOP3.LUT UR49, UR6, 0x1, URZ, 0xc0, !UPT ;  /* 0x0000000106317892 */ /* 0x000fe4000f8ec0ff */
[----:B------:R-:W-:-:S03]  /*0fe0*/  USHF.R.U32.HI UR32, URZ, 0x1, UR6 ;  /* 0x00000001ff207899 */ /* 0x000fc60008011606 */
[----:B------:R-:W3:Y:S01]  /*0ff0*/  F2I.U32.TRUNC.NTZ R2, R2 ;  /* 0x0000000200027305 */ /* 0x000ee2000020f000 */
[----:B------:R-:W-:Y:S02]  /*1000*/  USHF.L.U32 UR31, UR6, 0x8, URZ ;  /* 0x00000008061f7899 */ /* 0x000fe400080006ff */
[----:B------:R-:W-:Y:S02]  /*1010*/  USHF.L.U32 UR30, UR6, 0xc, URZ ;  /* 0x0000000c061e7899 */ /* 0x000fe400080006ff */
[----:B------:R-:W-:Y:S01]  /*1020*/  ULOP3.LUT UR5, UR6, 0x6, URZ, 0xc0, !UPT ;  /* 0x0000000606057892 */ /* 0x000fe2000f8ec0ff */
[----:B--2---:R-:W-:Y:S01]  /*1030*/  R2UR UR4, R3 ;  /* 0x00000000030472ca */ /* 0x004fe200000e0000 */
[----:B------:R-:W-:Y:S02]  /*1040*/  UISETP.GT.U32.AND UP1, UPT, UR49, 0xffff, UPT ;  /* 0x0000ffff3100788c */ /* 0x000fe4000bf24070 */
[----:B------:R-:W-:Y:S02]  /*1050*/  UISETP.GT.U32.AND UP0, UPT, UR5, 0xffff, UPT ;  /* 0x0000ffff0500788c */ /* 0x000fe4000bf04070 */
[----:B------:R-:W-:-:S02]  /*1060*/  USEL UR27, UR49, 0xffff, !UP1 ;  /* 0x0000ffff311b7887 */ /* 0x000fc4000c800000 */
[----:B------:R-:W-:Y:S01]  /*1070*/  USEL UR26, UR5, 0xffff, !UP0 ;  /* 0x0000ffff051a7887 */ /* 0x000fe2000c000000 */
[----:B---3--:R-:W-:Y:S02]  /*1080*/  R2UR UR6, R2 ;  /* 0x00000000020672ca */ /* 0x008fe400000e0000 */
[----:B------:R-:W-:-:S03]  /*1090*/  PRMT R2, RZ, 0x7610, R2 ;  /* 0x00007610ff027816 */ /* 0x000fc60000000002 */
[----:B------:R-:W-:-:S04]  /*10a0*/  UIADD3 UR5, UPT, UPT, -UR4, URZ, URZ ;  /* 0x000000ff04057290 */ /* 0x000fc8000fffe1ff */
[----:B------:R-:W-:-:S04]  /*10b0*/  UIMAD UR5, UR7, UR5, UR16 ;  /* 0x00000005070572a4 */ /* 0x000fc8000f8e0210 */
[----:B------:R-:W-:Y:S02]  /*10c0*/  UIADD3 UR4, UPT, UPT, -UR6, URZ, URZ ;  /* 0x000000ff06047290 */ /* 0x000fe4000fffe1ff */
[----:B------:R-:W-:Y:S02]  /*10d0*/  IMAD.U32 R71, RZ, RZ, UR5 ;  /* 0x00000005ff477e24 */ /* 0x000fe4000f8e00ff */
[----:B------:R-:W-:-:S06]  /*10e0*/  UIMAD UR4, UR8, UR4, UR20 ;  /* 0x00000004080472a4 */ /* 0x000fcc000f8e0214 */
[----:B------:R-:W-:Y:S01]  /*10f0*/  IMAD.U32 R70, RZ, RZ, UR4 ;  /* 0x00000004ff467e24 */ /* 0x000fe2000f8e00ff */
[----:B-1----:R-:W-:Y:S06]  /*1100*/  BRA.U UP6, `(.L_x_17) ;  /* 0x0000000106747547 */ /* 0x002fec000b800000 */
[----:B------:R-:W-:Y:S02]  /*1110*/  R2UR UR4, R70 ;  /* 0x00000000460472ca */ /* 0x000fe400000e0000 */
[----:B------:R-:W-:-:S11]  /*1120*/  R2UR UR7, R71 ;  /* 0x00000000470772ca */ /* 0x000fd600000e0000 */
[----:B------:R-:W-:Y:S02]  /*1130*/  UISETP.NE.AND UP2, UPT, UR4, 0x2, UPT ;  /* 0x000000020400788c */ /* 0x000fe4000bf45270 */
[----:B------:R-:W-:Y:S02]  /*1140*/  UISETP.NE.AND UP4, UPT, UR4, URZ, UPT ;  /* 0x000000ff0400728c */ /* 0x000fe4000bf85270 */
[----:B------:R-:W-:Y:S02]  /*1150*/  UISETP.NE.AND UP0, UPT, UR4, 0x1, UPT ;  /* 0x000000010400788c */ /* 0x000fe4000bf05270 */
[----:B------:R-:W-:Y:S02]  /*1160*/  UISETP.NE.AND UP1, UPT, UR4, 0x3, UPT ;  /* 0x000000030400788c */ /* 0x000fe4000bf25270 */
[----:B------:R-:W-:Y:S02]  /*1170*/  USEL UR4, URZ, 0x10, UP2 ;  /* 0x00000010ff047887 */ /* 0x000fe40009000000 */
[----:B------:R-:W-:-:S02]  /*1180*/  USEL UR12, URZ, 0x20, UP2 ;  /* 0x00000020ff0c7887 */ /* 0x000fc40009000000 */
[----:B------:R-:W-:Y:S02]  /*1190*/  UISETP.NE.AND UP3, UPT, UR7, URZ, UPT ;  /* 0x000000ff0700728c */ /* 0x000fe4000bf65270 */
[----:B------:R-:W-:Y:S02]  /*11a0*/  USEL UR5, URZ, 0x4, UP0 ;  /* 0x00000004ff057887 */ /* 0x000fe40008000000 */
[----:B------:R-:W-:Y:S02]  /*11b0*/  UISETP.NE.AND UP2, UPT, UR7, URZ, UP4 ;  /* 0x000000ff0700728c */ /* 0x000fe4000a745270 */
[----:B------:R-:W-:Y:S02]  /*11c0*/  USEL UR11, URZ, 0x8, UP0 ;  /* 0x00000008ff0b7887 */ /* 0x000fe40008000000 */
[----:B------:R-:W-:Y:S02]  /*11d0*/  UISETP.NE.AND UP0, UPT, UR7, 0x1, UPT ;  /* 0x000000010700788c */ /* 0x000fe4000bf05270 */
[----:B------:R-:W-:-:S02]  /*11e0*/  USEL UR6, URZ, 0x2, UP4 ;  /* 0x00000002ff067887 */ /* 0x000fc4000a000000 */
[----:B------:R-:W-:Y:S02]  /*11f0*/  USEL UR7, URZ, 0x40, UP1 ;  /* 0x00000040ff077887 */ /* 0x000fe40008800000 */
[----:B------:R-:W-:Y:S02]  /*1200*/  USEL UR10, URZ, 0x1, UP2 ;  /* 0x00000001ff0a7887 */ /* 0x000fe40009000000 */
[----:B------:R-:W-:Y:S02]  /*1210*/  USEL UR8, UR5, 0x4, UP3 ;  /* 0x0000000405087887 */ /* 0x000fe40009800000 */
[----:B------:R-:W-:Y:S02]  /*1220*/  USEL UR4, UR4, 0x10, UP3 ;  /* 0x0000001004047887 */ /* 0x000fe40009800000 */
[----:B------:R-:W-:Y:S02]  /*1230*/  USEL UR9, UR7, 0x40, UP3 ;  /* 0x0000004007097887 */ /* 0x000fe40009800000 */
[----:B------:R-:W-:-:S02]  /*1240*/  USEL UR5, UR6, 0x2, UP0 ;  /* 0x0000000206057887 */ /* 0x000fc40008000000 */
[----:B------:R-:W-:Y:S02]  /*1250*/  UIADD3 UR4, UPT, UPT, UR4, UR8, UR10 ;  /* 0x0000000804047290 */ /* 0x000fe4000fffe00a */
[----:B------:R-:W-:Y:S02]  /*1260*/  USEL UR13, URZ, 0x80, UP1 ;  /* 0x00000080ff0d7887 */ /* 0x000fe40008800000 */
[----:B------:R-:W-:Y:S02]  /*1270*/  USEL UR7, UR11, 0x8, UP0 ;  /* 0x000000080b077887 */ /* 0x000fe40008000000 */
[----:B------:R-:W-:Y:S02]  /*1280*/  USEL UR6, UR12, 0x20, UP0 ;  /* 0x000000200c067887 */ /* 0x000fe40008000000 */
[----:B------:R-:W-:Y:S02]  /*1290*/  UIADD3 UR4, UPT, UPT, UR5, UR9, UR4 ;  /* 0x0000000905047290 */ /* 0x000fe4000fffe004 */
[----:B------:R-:W-:-:S02]  /*12a0*/  USEL UR5, UR13, 0x80, UP0 ;  /* 0x000000800d057887 */ /* 0x000fc40008000000 */
[----:B------:R-:W-:-:S04]  /*12b0*/  UIADD3 UR4, UPT, UPT, UR6, UR7, UR4 ;  /* 0x0000000706047290 */ /* 0x000fc8000fffe004 */
[----:B------:R-:W-:-:S06]  /*12c0*/  UIADD3 UR4, UPT, UPT, UR4, UR5, URZ ;  /* 0x0000000504047290 */ /* 0x000fcc000fffe0ff */
[----:B------:R-:W-:-:S07]  /*12d0*/  IMAD.U32 R2, RZ, RZ, UR4 ;  /* 0x00000004ff027e24 */ /* 0x000fce000f8e00ff */
.L_x_17:
[----:B------:R-:W1:Y:S01]  /*12e0*/  S2UR UR36, SR_CTAID.Z ;  /* 0x00000000002479c3 */ /* 0x000e620000002700 */
[----:B------:R-:W-:Y:S02]  /*12f0*/  UISETP.GE.AND UP0, UPT, UR21, 0x1, UPT ;  /* 0x000000011500788c */ /* 0x000fe4000bf06270 */
[----:B------:R-:W-:Y:S02]  /*1300*/  ULOP3.LUT UR27, UR27, 0xffff, URZ, 0xc0, !UPT ;  /* 0x0000ffff1b1b7892 */ /* 0x000fe4000f8ec0ff */
[----:B------:R-:W-:Y:S02]  /*1310*/  ULOP3.LUT UR26, UR26, 0xffff, URZ, 0xc0, !UPT ;  /* 0x0000ffff1a1a7892 */ /* 0x000fe4000f8ec0ff */
[----:B------:R-:W-:Y:S02]  /*1320*/  UISETP.NE.AND UP3, UPT, UR17, 0x2, UPT ;  /* 0x000000021100788c */ /* 0x000fe4000bf65270 */
[----:B------:R-:W-:Y:S02]  /*1330*/  ULOP3.LUT UR31, UR31, 0x600, URZ, 0xc0, !UPT ;  /* 0x000006001f1f7892 */ /* 0x000fe4000f8ec0ff */
[----:B------:R-:W-:-:S02]  /*1340*/  ULOP3.LUT UR30, UR30, 0x1000, URZ, 0xc0, !UPT ;  /* 0x000010001e1e7892 */ /* 0x000fc4000f8ec0ff */
[----:B------:R-:W-:Y:S02]  /*1350*/  USHF.L.U32 UR27, UR14, UR27, URZ ;  /* 0x0000001b0e1b7299 */ /* 0x000fe400080006ff */
[----:B------:R-:W-:Y:S01]  /*1360*/  USHF.L.U32 UR26, UR15, UR26, URZ ;  /* 0x0000001a0f1a7299 */ /* 0x000fe200080006ff */
[----:B------:R-:W-:Y:S11]  /*1370*/  BRA.U !UP0, `(.L_x_18) ;  /* 0x0000000108d47547 */ /* 0x000ff6000b800000 */
[----:B------:R-:W2:Y:S01]  /*1380*/  LDCU.128 UR12, c[0x0][0xb10] ;  /* 0x00016200ff0c77ac */ /* 0x000ea20008000c00 */
[----:B------:R-:W3:Y:S01]  /*1390*/  LDCU UR6, c[0x0][0x370] ;  /* 0x00006e00ff0677ac */ /* 0x000ee20008000800 */
[----:B------:R-:W4:Y:S01]  /*13a0*/  LDCU UR5, c[0x0][0x374] ;  /* 0x00006e80ff0577ac */ /* 0x000f220008000800 */
[----:B------:R-:W1:Y:S01]  /*13b0*/  LDCU UR28, c[0x0][0xb0c] ;  /* 0x00016180ff1c77ac */ /* 0x000e620008000800 */
[----:B------:R-:W1:Y:S01]  /*13c0*/  LDCU UR4, c[0x0][0xb20] ;  /* 0x00016400ff0477ac */ /* 0x000e620008000800 */
[----:B------:R-:W1:Y:S01]  /*13d0*/  LDCU.64 UR8, c[0x0][0xb28] ;  /* 0x00016500ff0877ac */ /* 0x000e620008000a00 */
[----:B--2---:R-:W-:Y:S02]  /*13e0*/  UISETP.NE.AND UP0, UPT, UR14, 0x1, UPT ;  /* 0x000000010e00788c */ /* 0x004fe4000bf05270 */
[----:B----4-:R-:W-:Y:S02]  /*13f0*/  UIMAD.WIDE.U32 UR10, UR5, UR15, URZ ;  /* 0x0000000f050a72a5 */ /* 0x010fe4000f8e00ff */
[----:B---3--:R-:W-:-:S02]  /*1400*/  UIMAD.WIDE.U32 UR22, UR6, UR12, URZ ;  /* 0x0000000c061672a5 */ /* 0x008fc4000f8e00ff */
[----:B-1----:R-:W-:Y:S02]  /*1410*/  UISETP.NE.AND UP1, UPT, UR28, 0x1, UPT ;  /* 0x000000011c00788c */ /* 0x002fe4000bf25270 */
[----:B------:R-:W-:Y:S01]  /*1420*/  UISETP.NE.AND UP2, UPT, UR21, 0x1, UPT ;  /* 0x000000011500788c */ /* 0x000fe2000bf45270 */
[----:B------:R-:W-:Y:S02]  /*1430*/  UMOV UR10, UR11 ;  /* 0x0000000b000a7c82 */ /* 0x000fe40008000000 */
[----:B------:R-:W-:Y:S01]  /*1440*/  UMOV UR22, UR23 ;  /* 0x0000001700167c82 */ /* 0x000fe20008000000 */
[----:B------:R-:W-:Y:S02]  /*1450*/  @UP0 USHF.R.U32.HI UR5, URZ, UR4, UR10 ;  /* 0x00000004ff050299 */ /* 0x000fe4000801160a */
[----:B------:R-:W-:Y:S02]  /*1460*/  UIMAD.WIDE.U32 UR24, UR20, UR15, URZ ;  /* 0x0000000f141872a5 */ /* 0x000fe4000f8e00ff */
[----:B------:R-:W-:-:S02]  /*1470*/  UIMAD.WIDE.U32 UR10, UR5, UR8, URZ ;  /* 0x00000008050a72a5 */ /* 0x000fc4000f8e00ff */
[----:B------:R-:W-:Y:S02]  /*1480*/  @UP1 USHF.R.U32.HI UR6, URZ, UR13, UR22 ;  /* 0x0000000dff061299 */ /* 0x000fe40008011616 */
[----:B------:R-:W-:Y:S02]  /*1490*/  UIMAD.WIDE.U32 UR18, UR16, UR12, URZ ;  /* 0x0000000c101272a5 */ /* 0x000fe4000f8e00ff */
[----:B------:R-:W-:Y:S01]  /*14a0*/  UIMAD.WIDE.U32 UR22, UR6, UR8, URZ ;  /* 0x00000008061672a5 */ /* 0x000fe2000f8e00ff */
[----:B------:R-:W-:Y:S01]  /*14b0*/  UMOV UR24, UR25 ;  /* 0x0000001900187c82 */ /* 0x000fe20008000000 */
[----:B------:R-:W-:Y:S01]  /*14c0*/  UMOV UR10, UR11 ;  /* 0x0000000b000a7c82 */ /* 0x000fe20008000000 */
[----:B------:R-:W-:Y:S02]  /*14d0*/  USHF.R.U32.HI UR24, URZ, UR4, UR24 ;  /* 0x00000004ff187299 */ /* 0x000fe40008011618 */
[----:B------:R-:W-:Y:S02]  /*14e0*/  @UP2 USHF.R.U32.HI UR5, URZ, UR9, UR10 ;  /* 0x00000009ff052299 */ /* 0x000fe4000801160a */
[----:B------:R-:W-:Y:S01]  /*14f0*/  UMOV UR7, UR23 ;  /* 0x0000001700077c82 */ /* 0x000fe20008000000 */
[----:B------:R-:W-:Y:S01]  /*1500*/  UMOV UR18, UR19 ;  /* 0x0000001300127c82 */ /* 0x000fe20008000000 */
[----:B------:R-:W-:-:S02]  /*1510*/  @UP2 USHF.R.U32.HI UR6, URZ, UR9, UR7 ;  /* 0x00000009ff062299 */ /* 0x000fc40008011607 */
[----:B------:R-:W-:Y:S02]  /*1520*/  USHF.R.U32.HI UR13, URZ, UR13, UR18 ;  /* 0x0000000dff0d7299 */ /* 0x000fe40008011612 */
[----:B------:R-:W-:Y:S02]  /*1530*/  USEL UR4, UR20, UR24, !UP0 ;  /* 0x0000001814047287 */ /* 0x000fe4000c000000 */
[----:B------:R-:W-:Y:S02]  /*1540*/  UIMAD UR7, UR5, UR21, URZ ;  /* 0x00000015050772a4 */ /* 0x000fe4000f8e02ff */
[----:B------:R-:W-:Y:S02]  /*1550*/  USEL UR5, UR16, UR13, !UP1 ;  /* 0x0000000d10057287 */ /* 0x000fe4000c800000 */
[----:B------:R-:W-:Y:S02]  /*1560*/  UIMAD UR12, UR6, UR21, URZ ;  /* 0x00000015060c72a4 */ /* 0x000fe4000f8e02ff */
[----:B------:R-:W-:-:S02]  /*1570*/  UISETP.GE.AND UP0, UPT, UR4, UR7, UPT ;  /* 0x000000070400728c */ /* 0x000fc4000bf06270 */
[----:B------:R-:W-:Y:S02]  /*1580*/  UIMAD.WIDE.U32 UR10, UR4, UR8, URZ ;  /* 0x00000008040a72a5 */ /* 0x000fe4000f8e00ff */
[----:B------:R-:W-:Y:S02]  /*1590*/  UISETP.GE.OR UP0, UPT, UR5, UR12, UP0 ;  /* 0x0000000c0500728c */ /* 0x000fe40008706670 */
[----:B------:R-:W-:Y:S02]  /*15a0*/  UIMAD.WIDE.U32 UR12, UR5, UR8, URZ ;  /* 0x00000008050c72a5 */ /* 0x000fe4000f8e00ff */
[----:B------:R-:W-:Y:S01]  /*15b0*/  UIADD3 UR10, UPT, UPT, -UR4, URZ, URZ ;  /* 0x000000ff040a7290 */ /* 0x000fe2000fffe1ff */
[----:B------:R-:W-:Y:S01]  /*15c0*/  UMOV UR8, UR11 ;  /* 0x0000000b00087c82 */ /* 0x000fe20008000000 */
[----:B------:R-:W-:Y:S02]  /*15d0*/  UIADD3 UR11, UPT, UPT, -UR5, URZ, URZ ;  /* 0x000000ff050b7290 */ /* 0x000fe4000fffe1ff */
[----:B------:R-:W-:-:S03]  /*15e0*/  USHF.R.U32.HI UR8, URZ, UR9, UR8 ;  /* 0x00000009ff087299 */ /* 0x000fc60008011608 */
[----:B------:R-:W-:Y:S01]  /*15f0*/  @!UP0 UMOV UR7, UR13 ;  /* 0x0000000d00078c82 */ /* 0x000fe20008000000 */
[----:B------:R-:W-:Y:S02]  /*1600*/  UIMAD UR20, UR14, UR10, UR20 ;  /* 0x0000000a0e1472a4 */ /* 0x000fe4000f8e0214 */
[----:B------:R-:W-:Y:S02]  /*1610*/  USEL UR8, UR4, UR8, !UP2 ;  /* 0x0000000804087287 */ /* 0x000fe4000d000000 */
[----:B------:R-:W-:Y:S02]  /*1620*/  @!UP0 USHF.R.U32.HI UR7, URZ, UR9, UR7 ;  /* 0x00000009ff078299 */ /* 0x000fe40008011607 */
[----:B------:R-:W-:Y:S02]  /*1630*/  UIADD3 UR9, UPT, UPT, -UR8, URZ, URZ ;  /* 0x000000ff08097290 */ /* 0x000fe4000fffe1ff */
[----:B------:R-:W-:Y:S02]  /*1640*/  @!UP0 USEL UR7, UR5, UR7, !UP2 ;  /* 0x0000000705078287 */ /* 0x000fe4000d000000 */
[----:B------:R-:W-:-:S02]  /*1650*/  UIMAD UR9, UR21, UR9, UR4 ;  /* 0x00000009150972a4 */ /* 0x000fc4000f8e0204 */
[----:B------:R-:W-:Y:S02]  /*1660*/  @!UP0 UIADD3 UR8, UPT, UPT, UR8, -UR7, URZ ;  /* 0x8000000708088290 */ /* 0x000fe4000fffe0ff */
[----:B------:R-:W-:Y:S02]  /*1670*/  @!UP0 UIMAD UR6, UR9, UR6, UR7 ;  /* 0x00000006090682a4 */ /* 0x000fe4000f8e0207 */
[----:B------:R-:W-:Y:S02]  /*1680*/  @!UP0 UIMAD UR4, UR8, UR21, UR5 ;  /* 0x00000015080482a4 */ /* 0x000fe4000f8e0205 */
[----:B------:R-:W-:Y:S02]  /*1690*/  UIMAD UR16, UR28, UR11, UR16 ;  /* 0x0000000b1c1072a4 */ /* 0x000fe4000f8e0210 */
[----:B------:R-:W-:Y:S01]  /*16a0*/  UIMAD UR20, UR4, UR14, UR20 ;  /* 0x0000000e041472a4 */ /* 0x000fe2000f8e0214 */
[----:B------:R-:W-:Y:S02]  /*16b0*/  @!UP0 UMOV UR5, UR6 ;  /* 0x0000000600058c82 */ /* 0x000fe40008000000 */
[----:B------:R-:W-:-:S12]  /*16c0*/  UIMAD UR16, UR5, UR28, UR16 ;  /* 0x0000001c051072a4 */ /* 0x000fd8000f8e0210 */
.L_x_18:
[----:B------:R-:W-:-:S09]  /*16d0*/  UISETP.NE.AND UP0, UPT, UR29, 0x1, UPT ;  /* 0x000000011d00788c */ /* 0x000fd2000bf05270 */
[----:B------:R-:W-:Y:S05]  /*16e0*/  BRA.U UP0, `(.L_x_19) ;  /* 0x0000000100447547 */ /* 0x000fea000b800000 */
[----:B------:R-:W2:Y:S01]  /*16f0*/  LDCU.128 UR8, c[0x0][0xb10] ;  /* 0x00016200ff0877ac */ /* 0x000ea20008000c00 */
[----:B------:R-:W3:Y:S01]  /*1700*/  LDCU UR12, c[0x0][0xb0c] ;  /* 0x00016180ff0c77ac */ /* 0x000ee20008000800 */
[----:B------:R-:W4:Y:S01]  /*1710*/  LDCU UR13, c[0x0][0xb20] ;  /* 0x00016400ff0d77ac */ /* 0x000f220008000800 */
[----:B--2---:R-:W-:Y:S02]  /*1720*/  UIMAD.WIDE.U32 UR6, UR16, UR8, URZ ;  /* 0x00000008100672a5 */ /* 0x004fe4000f8e00ff */
[----:B------:R-:W-:Y:S02]  /*1730*/  UIMAD.WIDE.U32 UR4, UR20, UR11, URZ ;  /* 0x0000000b140472a5 */ /* 0x000fe4000f8e00ff */
[----:B---3--:R-:W-:Y:S02]  /*1740*/  UISETP.NE.AND UP1, UPT, UR12, 0x1, UPT ;  /* 0x000000010c00788c */ /* 0x008fe4000bf25270 */
[----:B------:R-:W-:Y:S01]  /*1750*/  UISETP.NE.AND UP0, UPT, UR10, 0x1, UPT ;  /* 0x000000010a00788c */ /* 0x000fe2000bf05270 */
[----:B------:R-:W-:-:S02]  /*1760*/  UMOV UR6, UR7 ;  /* 0x0000000700067c82 */ /* 0x000fc40008000000 */
[----:B------:R-:W-:Y:S01]  /*1770*/  UMOV UR4, UR5 ;  /* 0x0000000500047c82 */ /* 0x000fe20008000000 */
[----:B------:R-:W-:Y:S02]  /*1780*/  USHF.R.U32.HI UR6, URZ, UR9, UR6 ;  /* 0x00000009ff067299 */ /* 0x000fe40008011606 */
[----:B----4-:R-:W-:Y:S02]  /*1790*/  USHF.R.U32.HI UR4, URZ, UR13, UR4 ;  /* 0x0000000dff047299 */ /* 0x010fe40008011604 */
[----:B------:R-:W-:Y:S02]  /*17a0*/  USEL UR5, UR16, UR6, !UP1 ;  /* 0x0000000610057287 */ /* 0x000fe4000c800000 */
[----:B------:R-:W-:-:S04]  /*17b0*/  USEL UR4, UR20, UR4, !UP0 ;  /* 0x0000000414047287 */ /* 0x000fc8000c000000 */
[----:B------:R-:W-:Y:S02]  /*17c0*/  UIADD3 UR6, UPT, UPT, UR5, -UR4, URZ ;  /* 0x8000000405067290 */ /* 0x000fe4000fffe0ff */
[----:B------:R-:W-:Y:S02]  /*17d0*/  UIADD3 UR4, UPT, UPT, -UR5, UR4, URZ ;  /* 0x0000000405047290 */ /* 0x000fe4000fffe1ff */
[----:B------:R-:W-:Y:S02]  /*17e0*/  UIMAD UR20, UR6, UR10, UR20 ;  /* 0x0000000a061472a4 */ /* 0x000fe4000f8e0214 */
[----:B------:R-:W-:-:S12]  /*17f0*/  UIMAD UR16, UR4, UR12, UR16 ;  /* 0x0000000c041072a4 */ /* 0x000fd8000f8e0210 */
.L_x_19:
[----:B------:R-:W-:-:S09]  /*1800*/  UISETP.EQ.U32.AND UP0, UPT, UR33, 0x1, UPT ;  /* 0x000000012100788c */ /* 0x000fd2000bf02070 */
[----:B------:R-:W-:Y:S05]  /*1810*/  BRA.U !UP0, `(.L_x_20) ;  /* 0x00000001080c7547 */ /* 0x000fea000b800000 */
[----:B------:R-:W-:Y:S01]  /*1820*/  UCGABAR_WAIT ;  /* 0x0000000000007dc7 */ /* 0x000fe20008000000 */
[----:B------:R-:W-:Y:S01]  /*1830*/  CCTL.IVALL ;  /* 0x00000000ff00798f */ /* 0x000fe20002000000 */
[----:B------:R-:W-:Y:S05]  /*1840*/  BRA `(.L_x_21) ;  /* 0x0000000000047947 */ /* 0x000fea0003800000 */
.L_x_20:
[----:B------:R-:W-:Y:S06]  /*1850*/  BAR.SYNC.DEFER_BLOCKING 0x0 ;  /* 0x0000000000007b1d */ /* 0x000fec0000010000 */
.L_x_21:
[----:B------:R-:W-:Y:S05]  /*1860*/  BRA.U UP3, `(.L_x_22) ;  /* 0x0000001103dc7547 */ /* 0x000fea000b800000 */
[----:B------:R-:W2:Y:S01]  /*1870*/  LDCU UR7, c[0x0][0x38c] ;  /* 0x00007180ff0777ac */ /* 0x000ea20008000800 */
[----:B------:R-:W3:Y:S01]  /*1880*/  S2UR UR8, SR_CgaCtaId ;  /* 0x00000000000879c3 */ /* 0x000ee20000008800 */
[----:B------:R-:W-:Y:S01]  /*1890*/  PLOP3.LUT P1, PT, PT, PT, UP5, 0x80, 0x8 ;  /* 0x000000000008781c */ /* 0x000fe20003f2f058 */
[----:B------:R-:W-:Y:S01]  /*18a0*/  IMAD.MOV.U32 R12, RZ, RZ, 0x1 ;  /* 0x00000001ff0c7424 */ /* 0x000fe200078e00ff */
[----:B------:R-:W-:Y:S01]  /*18b0*/  UISETP.NE.AND UP0, UPT, UR17, URZ, UPT ;  /* 0x000000ff1100728c */ /* 0x000fe2000bf05270 */
[----:B------:R-:W-:Y:S01]  /*18c0*/  ISETP.EQ.OR P2, PT, R0, RZ, P3 ;  /* 0x000000ff0000720c */ /* 0x000fe20001f42670 */
[----:B------:R-:W-:Y:S01]  /*18d0*/  UMOV UR21, 0x400 ;  /* 0x0000040000157882 */ /* 0x000fe20000000000 */
[----:B------:R-:W-:Y:S01]  /*18e0*/  USHF.L.U32 UR5, UR32, 0x4, URZ ;  /* 0x0000000420057899 */ /* 0x000fe200080006ff */
[----:B------:R-:W-:Y:S01]  /*18f0*/  PLOP3.LUT P1, PT, P1, PT, PT, 0x8, 0x80 ;  /* 0x000000000080781c */ /* 0x000fe20000f2e170 */
[----:B------:R-:W-:Y:S01]  /*1900*/  USEL UR25, UR53, 0x2, UP0 ;  /* 0x0000000235197887 */ /* 0x000fe20008000000 */
[----:B------:R-:W-:Y:S01]  /*1910*/  CS2R R10, SRZ ;  /* 0x00000000000a7805 */ /* 0x000fe2000001ff00 */
[----:B------:R-:W-:Y:S01]  /*1920*/  IMAD.MOV.U32 R9, RZ, RZ, RZ ;  /* 0x000000ffff097224 */ /* 0x000fe200078e00ff */
[----:B------:R-:W4:Y:S01]  /*1930*/  LDCU UR42, c[0x0][0x370] ;  /* 0x00006e00ff2a77ac */ /* 0x000f220008000800 */
[----:B------:R-:W-:Y:S01]  /*1940*/  IMAD.MOV.U32 R8, RZ, RZ, 0x1 ;  /* 0x00000001ff087424 */ /* 0x000fe200078e00ff */
[----:B------:R-:W1:Y:S01]  /*1950*/  LDCU.64 UR28, c[0x0][0x348] ;  /* 0x00006900ff1c77ac */ /* 0x000e620008000a00 */
[----:B--2---:R-:W-:-:S02]  /*1960*/  UIADD3 UR6, UPT, UPT, UR7, 0x1f, URZ ;  /* 0x0000001f07067890 */ /* 0x004fc4000fffe0ff */
[----:B------:R-:W-:Y:S02]  /*1970*/  UIADD3 UR48, UPT, UPT, UR7, 0x3e, URZ ;  /* 0x0000003e07307890 */ /* 0x000fe4000fffe0ff */
[----:B------:R-:W-:Y:S02]  /*1980*/  USHF.R.S32.HI UR4, URZ, 0x1f, UR6 ;  /* 0x0000001fff047899 */ /* 0x000fe40008011406 */
[----:B---3--:R-:W-:Y:S02]  /*1990*/  ULEA UR21, UR8, UR21, 0x18 ;  /* 0x0000001508157291 */ /* 0x008fe4000f8ec0ff */
[----:B------:R-:W-:Y:S02]  /*19a0*/  ULEA.HI UR4, UR4, UR6, URZ, 0x5 ;  /* 0x0000000604047291 */ /* 0x000fe4000f8f28ff */
[----:B------:R-:W-:Y:S02]  /*19b0*/  UIADD3 UR6, UPT, UPT, UR7, -0x1, URZ ;  /* 0xffffffff07067890 */ /* 0x000fe4000fffe0ff */
[----:B------:R-:W-:-:S02]  /*19c0*/  USHF.R.S32.HI UR44, URZ, 0x5, UR4 ;  /* 0x00000005ff2c7899 */ /* 0x000fc40008011404 */
[----:B------:R-:W-:Y:S02]  /*19d0*/  UISETP.GE.U32.AND UP1, UPT, UR6, -0x3f, UPT ;  /* 0xffffffc10600788c */ /* 0x000fe4000bf26070 */
[----:B------:R-:W-:Y:S02]  /*19e0*/  UISETP.LT.U32.AND UP0, UPT, UR44, 0x4, UPT ;  /* 0x000000042c00788c */ /* 0x000fe4000bf01070 */
[----:B------:R-:W-:Y:S02]  /*19f0*/  ULEA UR38, UR31, UR21, 0x2 ;  /* 0x000000151f267291 */ /* 0x000fe4000f8e10ff */
[----:B------:R-:W-:Y:S02]  /*1a00*/  USEL UR43, UR44, 0x4, UP0 ;  /* 0x000000042c2b7887 */ /* 0x000fe40008000000 */
[----:B------:R-:W-:Y:S02]  /*1a10*/  ULEA UR37, UR30, UR21, 0x2 ;  /* 0x000000151e257291 */ /* 0x000fe4000f8e10ff */
[----:B------:R-:W-:-:S02]  /*1a20*/  UIADD3 UR24, UPT, UPT, UR43, -0x1, URZ ;  /* 0xffffffff2b187890 */ /* 0x000fc4000fffe0ff */
[----:B------:R-:W-:Y:S01]  /*1a30*/  @UP1 UIADD3 UR24, UPT, UPT, UR43, URZ, URZ ;  /* 0x000000ff2b181290 */ /* 0x000fe2000fffe0ff */
[----:B------:R-:W2:Y:S01]  /*1a40*/  LDCU UR41, c[0x0][0x374] ;  /* 0x00006e80ff2977ac */ /* 0x000ea20008000800 */
[----:B------:R-:W-:Y:S02]  /*1a50*/  ULOP3.LUT UR47, UR5, 0x30, URZ, 0xe2, !UPT ;  /* 0x00000030052f7892 */ /* 0x000fe4000f8ee2ff */
[----:B------:R-:W-:Y:S02]  /*1a60*/  UIADD3 UR38, UPT, UPT, UR38, 0x8800, URZ ;  /* 0x0000880026267890 */ /* 0x000fe4000fffe0ff */
[----:B------:R-:W-:Y:S02]  /*1a70*/  UIADD3 UR37, UPT, UPT, UR37, 0x10800, URZ ;  /* 0x0001080025257890 */ /* 0x000fe4000fffe0ff */
[----:B------:R-:W-:Y:S02]  /*1a80*/  UIADD3 UR46, UPT, UPT, UR44, -UR43, URZ ;  /* 0x8000002b2c2e7290 */ /* 0x000fe4000fffe0ff */
[----:B------:R-:W-:Y:S01]  /*1a90*/  UIADD3 UR24, UPT, UPT, UR24, 0x1, URZ ;  /* 0x0000000118187890 */ /* 0x000fe2000fffe0ff */
[----:B-1--4-:R-:W-:-:S11]  /*1aa0*/  UMOV UR7, URZ ;  /* 0x000000ff00077c82 */ /* 0x012fd60008000000 */
.L_x_42:
[----:B-1----:R-:W1:Y:S02]  /*1ab0*/  S2UR UR4, SR_CgaCtaId ;  /* 0x00000000000479c3 */ /* 0x002e640000008800 */
[----:B-1----:R-:W-:-:S09]  /*1ac0*/  UISETP.NE.AND UP0, UPT, UR4, URZ, UPT ;  /* 0x000000ff0400728c */ /* 0x002fd2000bf05270 */
[----:B------:R-:W-:Y:S05]  /*1ad0*/  BRA.U UP0, `(.L_x_23) ;  /* 0x0000000100287547 */ /* 0x000fea000b800000 */
[----:B------:R-:W-:Y:S02]  /*1ae0*/  LEA R0, R9, UR21, 0x3 ;  /* 0x0000001509007c11 */ /* 0x000fe4000f8e18ff */
[----:B------:R-:W-:-:S04]  /*1af0*/  SHF.L.U32 R3, R8, 0x1f, RZ ;  /* 0x0000001f08037819 */ /* 0x000fc800000006ff */
[----:B------:R-:W1:Y:S02]  /*1b00*/  SYNCS.PHASECHK.TRANS64.TRYWAIT P0, [R0+URZ+0x100], R3 ;  /* 0x00010003000075a7 */ /* 0x000e6400080011ff */
[----:B-1----:R-:W-:Y:S05]  /*1b10*/  @!P0 BRA `(.L_x_24) ;  /* 0x0000008c006c8947 */ /* 0x002fea0003800000 */
.L_x_174:
[----:B------:R3:W-:Y:S01]  /*1b20*/  SYNCS.ARRIVE.TRANS64.A1T0 RZ, [R0+URZ+0xf0], RZ ;  /* 0x0000f0ff00ff79a7 */ /* 0x0007e200081000ff */
[----:B------:R-:W-:-:S05]  /*1b30*/  VIADD R9, R9, 0x1 ;  /* 0x0000000109097836 */ /* 0x000fca0000000000 */
[----:B------:R-:W-:-:S04]  /*1b40*/  ISETP.NE.AND P0, PT, R9, 0x2, PT ;  /* 0x000000020900780c */ /* 0x000fc80003f05270 */
[----:B-1----:R-:W-:Y:S02]  /*1b50*/  SEL R3, RZ, 0x1, P0 ;  /* 0x00000001ff037807 */ /* 0x002fe40000000000 */
[----:B------:R-:W-:Y:S02]  /*1b60*/  SEL R9, R9, RZ, P0 ;  /* 0x000000ff09097207 */ /* 0x000fe40000000000 */
[----:B------:R-:W-:-:S07]  /*1b70*/  LOP3.LUT R8, R8, R3, RZ, 0x3c, !PT ;  /* 0x0000000308087212 */ /* 0x000fce00078e3cff */
.L_x_23:
[----:B------:R-:W-:Y:S01]  /*1b80*/  ULEA UR4, UR7, UR21, 0x3 ;  /* 0x0000001507047291 */ /* 0x000fe2000f8e18ff */
[----:B---3--:R-:W-:Y:S01]  /*1b90*/  SHF.L.U32 R0, R12, 0x1f, RZ ;  /* 0x0000001f0c007819 */ /* 0x008fe200000006ff */
[----:B------:R-:W-:Y:S02]  /*1ba0*/  UISETP.GE.U32.AND UP0, UPT, UR48, 0x3f, UPT ;  /* 0x0000003f3000788c */ /* 0x000fe4000bf06070 */
[----:B------:R-:W-:Y:S02]  /*1bb0*/  ULEA UR11, UR20, UR49, 0x1 ;  /* 0x00000031140b7291 */ /* 0x000fe4000f8e08ff */
[----:B------:R-:W-:Y:S02]  /*1bc0*/  ULEA UR35, UR16, UR47, 0x6 ;  /* 0x0000002f10237291 */ /* 0x000fe4000f8e30ff */
[----:B------:R-:W-:Y:S01]  /*1bd0*/  USHF.L.U32 UR11, UR11, 0x7, URZ ;  /* 0x000000070b0b7899 */ /* 0x000fe200080006ff */
[----:B------:R1:W3:Y:S01]  /*1be0*/  SYNCS.PHASECHK.TRANS64.TRYWAIT P0, [UR4+0x20], R0 ;  /* 0x00002000ff0075a7 */ /* 0x0002e20008001104 */
[----:B------:R-:W-:Y:S01]  /*1bf0*/  UMOV UR6, URZ ;  /* 0x000000ff00067c82 */ /* 0x000fe20008000000 */
[----:B------:R-:W-:Y:S09]  /*1c00*/  BRA.U !UP0, `(.L_x_25) ;  /* 0x0000000108c87547 */ /* 0x000ff2000b800000 */
[----:B------:R-:W-:Y:S01]  /*1c10*/  UMOV UR13, URZ ;  /* 0x000000ff000d7c82 */ /* 0x000fe20008000000 */
[----:B------:R-:W-:-:S05]  /*1c20*/  UMOV UR4, UR7 ;  /* 0x0000000700047c82 */ /* 0x000fca0008000000 */
.L_x_31:
[----:B------:R-:W-:Y:S01]  /*1c30*/  ULEA UR33, UR4, UR21, 0x3 ;  /* 0x0000001504217291 */ /* 0x000fe2000f8e18ff */
[----:B---3--:R-:W-:Y:S01]  /*1c40*/  @!P3 MOV R2, 0xa000 ;  /* 0x0000a0000002b802 */ /* 0x008fe20000000f00 */
[----:B-1-3--:R-:W-:Y:S10]  /*1c50*/  @P0 BRA `(.L_x_26) ;  /* 0x00000000000c0947 */ /* 0x00aff40003800000 */
[----:B------:R-:W-:-:S04]  /*1c60*/  SHF.L.U32 R3, R12, 0x1f, RZ ;  /* 0x0000001f0c037819 */ /* 0x000fc800000006ff */
[----:B------:R-:W3:Y:S02]  /*1c70*/  SYNCS.PHASECHK.TRANS64.TRYWAIT P0, [UR33+0x20], R3 ;  /* 0x00002003ff0075a7 */ /* 0x000ee40008001121 */
[----:B---3--:R-:W-:Y:S05]  /*1c80*/  @!P0 BRA `(.L_x_27) ;  /* 0x0000008c00248947 */ /* 0x008fea0003800000 */
.L_x_26:
[----:B------:R3:W-:Y:S01]  /*1c90*/  @!P3 SYNCS.ARRIVE.TRANS64 RZ, [UR33], R2 ;  /* 0x00000002ffffb9a7 */ /* 0x0007e20008000021 */
[----:B------:R-:W-:-:S04]  /*1ca0*/  ULOP3.LUT UR5, UR25, 0x2, URZ, 0xfc, !UPT ;  /* 0x0000000219057892 */ /* 0x000fc8000f8efcff */
[----:B------:R-:W-:-:S09]  /*1cb0*/  UISETP.NE.AND UP0, UPT, UR5, 0x2, UPT ;  /* 0x000000020500788c */ /* 0x000fd2000bf05270 */
[----:B------:R-:W-:Y:S05]  /*1cc0*/  BRA.U UP0, `(.L_x_28) ;  /* 0x0000000100047547 */ /* 0x000fea000b800000 */
[----:B--2---:R-:W-:Y:S05]  /*1cd0*/  BPT.TRAP 0x1 ;  /* 0x000000040000795c */ /* 0x004fea0000300000 */
.L_x_28:
[----:B------:R-:W-:Y:S04]  /*1ce0*/  BSSY.RECONVERGENT B0, `(.L_x_29) ;  /* 0x0000003000007945 */ /* 0x000fe80003800200 */
[----:B------:R-:W-:Y:S05]  /*1cf0*/  @P2 BRA `(.L_x_30) ;  /* 0x0000000000042947 */ /* 0x000fea0003800000 */
[----:B--2---:R-:W-:Y:S05]  /*1d00*/  BPT.TRAP 0x1 ;  /* 0x000000040000795c */ /* 0x004fea0000300000 */
.L_x_30:
[----:B--2---:R-:W-:Y:S05]  /*1d10*/  BSYNC.RECONVERGENT B0 ;  /* 0x0000000000007941 */ /* 0x004fea0003800200 */
.L_x_29:
[----:B------:R-:W-:Y:S02]  /*1d20*/  UIADD3 UR5, UPT, UPT, UR4, 0x1, URZ ;  /* 0x0000000104057890 */ /* 0x000fe4000fffe0ff */
[----:B------:R-:W-:Y:S02]  /*1d30*/  USHF.L.U32 UR34, UR13, 0x5, URZ ;  /* 0x000000050d227899 */ /* 0x000fe400080006ff */
[----:B------:R-:W-:Y:S02]  /*1d40*/  UISETP.NE.AND UP0, UPT, UR5, 0x4, UPT ;  /* 0x000000040500788c */ /* 0x000fe4000bf05270 */
[----:B------:R-:W-:Y:S02]  /*1d50*/  UIADD3 UR13, UPT, UPT, UR13, 0x1, URZ ;  /* 0x000000010d0d7890 */ /* 0x000fe4000fffe0ff */
[----:B------:R-:W-:Y:S02]  /*1d60*/  USEL UR6, URZ, 0x1, UP0 ;  /* 0x00000001ff067887 */ /* 0x000fe40008000000 */
[----:B------:R-:W-:-:S02]  /*1d70*/  USEL UR7, UR5, URZ, UP0 ;  /* 0x000000ff05077287 */ /* 0x000fc40008000000 */
[----:B------:R-:W-:Y:S02]  /*1d80*/  UIADD3 UR14, UP1, UPT, UR28, 0x80, URZ ;  /* 0x000000801c0e7890 */ /* 0x000fe4000ff3e0ff */
[----:B------:R-:W-:Y:S01]  /*1d90*/  ULEA UR5, UR7, UR21, 0x3 ;  /* 0x0000001507057291 */ /* 0x000fe2000f8e18ff */
[----:B------:R-:W-:Y:S01]  /*1da0*/  LOP3.LUT R12, R12, UR6, RZ, 0x3c, !PT ;  /* 0x000000060c0c7c12 */ /* 0x000fe2000f8e3cff */
[----:B------:R-:W-:Y:S02]  /*1db0*/  ULEA UR6, UR4, UR31, 0xb ;  /* 0x0000001f04067291 */ /* 0x000fe4000f8e58ff */
[----:B------:R-:W-:Y:S01]  /*1dc0*/  UIADD3.X UR15, UPT, UPT, URZ, UR29, URZ, UP1, !UPT ;  /* 0x0000001dff0f7290 */ /* 0x000fe20008ffe4ff */
[----:B-1----:R-:W-:Y:S01]  /*1dd0*/  SHF.L.U32 R0, R12, 0x1f, RZ ;  /* 0x0000001f0c007819 */ /* 0x002fe200000006ff */
[----:B------:R-:W-:Y:S02]  /*1de0*/  ULEA UR6, UR6, UR21, 0x2 ;  /* 0x0000001506067291 */ /* 0x000fe4000f8e10ff */
[----:B------:R-:W-:Y:S01]  /*1df0*/  UPRMT UR16, URZ, 0x5410, UR27 ;  /* 0x00005410ff107896 */ /* 0x000fe2000800001b */
[----:B------:R4:W1:Y:S01]  /*1e00*/  SYNCS.PHASECHK.TRANS64.TRYWAIT P0, [UR5+0x20], R0 ;  /* 0x00002000ff0075a7 */ /* 0x0008620008001105 */
[----:B------:R-:W-:-:S02]  /*1e10*/  ULEA UR5, UR4, UR30, 0xd ;  /* 0x0000001e04057291 */ /* 0x000fc4000f8e68ff */
[----:B------:R-:W-:Y:S02]  /*1e20*/  UIADD3 UR4, UP0, UPT, UR28, 0x180, URZ ;  /* 0x000001801c047890 */ /* 0x000fe4000ff1e0ff */
[----:B------:R-:W-:Y:S02]  /*1e30*/  ULEA UR5, UR5, UR21, 0x2 ;  /* 0x0000001505057291 */ /* 0x000fe4000f8e10ff */
[----:B------:R-:W-:Y:S02]  /*1e40*/  UIADD3 UR32, UPT, UPT, UR6, 0x8800, URZ ;  /* 0x0000880006207890 */ /* 0x000fe4000fffe0ff */
[----:B------:R-:W-:Y:S02]  /*1e50*/  UIADD3 UR8, UPT, UPT, UR5, 0x10800, URZ ;  /* 0x0001080005087890 */ /* 0x000fe4000fffe0ff */
[----:B------:R-:W-:Y:S02]  /*1e60*/  UIADD3.X UR5, UPT, UPT, URZ, UR29, URZ, UP0, !UPT ;  /* 0x0000001dff057290 */ /* 0x000fe400087fe4ff */
[----:B------:R-:W-:-:S02]  /*1e70*/  UISETP.NE.AND UP0, UPT, UR13, UR24, UPT ;  /* 0x000000180d00728c */ /* 0x000fc4000bf05270 */
[----:B------:R-:W-:Y:S01]  /*1e80*/  UPRMT UR6, URZ, 0x5410, UR26 ;  /* 0x00005410ff067896 */ /* 0x000fe2000800001a */
[----:B------:R-:W-:Y:S01]  /*1e90*/  UMOV UR18, 0x0 ;  /* 0x0000000000127882 */ /* 0x000fe20000000000 */
[----:B------:R-:W-:Y:S01]  /*1ea0*/  UMOV UR19, 0x10000000 ;  /* 0x1000000000137882 */ /* 0x000fe20000000000 */
[----:B------:R-:W-:Y:S01]  /*1eb0*/  UMOV UR12, UR36 ;  /* 0x00000024000c7c82 */ /* 0x000fe20008000000 */
[----:B------:R-:W-:Y:S01]  /*1ec0*/  UMOV UR9, UR33 ;  /* 0x0000002100097c82 */ /* 0x000fe20008000000 */
[----:B------:R-:W-:Y:S01]  /*1ed0*/  UMOV UR10, UR34 ;  /* 0x00000022000a7c82 */ /* 0x000fe20008000000 */
[----:B------:R-:W-:Y:S03]  /*1ee0*/  UTMALDG.3D.MULTICAST [UR32], [UR14], UR16, desc[UR18] ;  /* 0x000012200e0073b4 */ /* 0x000fe60008011810 */
[----:B------:R2:W-:Y:S02]  /*1ef0*/  UTMALDG.3D.MULTICAST [UR8], [UR4], UR6, desc[UR18] ;  /* 0x00001208040073b4 */ /* 0x0005e40008011806 */
[----:B--2---:R-:W-:Y:S01]  /*1f00*/  UMOV UR6, UR24 ;  /* 0x0000001800067c82 */ /* 0x004fe20008000000 */
[----:B------:R-:W-:Y:S01]  /*1f10*/  UMOV UR4, UR7 ;  /* 0x0000000700047c82 */ /* 0x000fe20008000000 */
[----:B----4-:R-:W-:Y:S05]  /*1f20*/  BRA.U UP0, `(.L_x_31) ;  /* 0xfffffffd00407547 */ /* 0x010fea000b83ffff */
.L_x_25:
[----:B------:R-:W-:Y:S01]  /*1f30*/  ULEA UR4, UR7, UR21, 0x3 ;  /* 0x0000001507047291 */ /* 0x000fe2000f8e18ff */
[----:B-1----:R-:W-:Y:S01]  /*1f40*/  SHF.L.U32 R0, R12, 0x1f, RZ ;  /* 0x0000001f0c007819 */ /* 0x002fe200000006ff */
[----:B------:R-:W-:Y:S01]  /*1f50*/  @!P1 SYNCS.ARRIVE.TRANS64.A1T0 RZ, [UR21+0x88], RZ ;  /* 0x000088ffffff99a7 */ /* 0x000fe20008100015 */
[----:B------:R-:W-:-:S06]  /*1f60*/  UISETP.GT.AND UP0, UPT, UR44, UR43, UPT ;  /* 0x0000002b2c00728c */ /* 0x000fcc000bf04270 */
[----:B---3--:R1:W3:Y:S03]  /*1f70*/  SYNCS.PHASECHK.TRANS64.TRYWAIT P0, [UR4+0x20], R0 ;  /* 0x00002000ff0075a7 */ /* 0x0082e60008001104 */
[----:B------:R-:W-:Y:S05]  /*1f80*/  BRA.U !UP0, `(.L_x_32) ;  /* 0x0000000108bc7547 */ /* 0x000fea000b800000 */
[----:B------:R-:W-:Y:S01]  /*1f90*/  UIADD3 UR13, UPT, UPT, UR46, UR6, URZ ;  /* 0x000000062e0d7290 */ /* 0x000fe2000fffe0ff */
[----:B------:R-:W-:-:S11]  /*1fa0*/  UMOV UR4, UR7 ;  /* 0x0000000700047c82 */ /* 0x000fd60008000000 */
.L_x_38:
[----:B------:R-:W-:Y:S01]  /*1fb0*/  ULEA UR17, UR4, UR21, 0x3 ;  /* 0x0000001504117291 */ /* 0x000fe2000f8e18ff */
[----:B---3--:R-:W-:Y:S01]  /*1fc0*/  @!P3 MOV R2, 0xa000 ;  /* 0x0000a0000002b802 */ /* 0x008fe20000000f00 */
[----:B-1-3--:R-:W-:Y:S10]  /*1fd0*/  @P0 BRA `(.L_x_33) ;  /* 0x00000000000c0947 */ /* 0x00aff40003800000 */
[----:B------:R-:W-:-:S04]  /*1fe0*/  SHF.L.U32 R3, R12, 0x1f, RZ ;  /* 0x0000001f0c037819 */ /* 0x000fc800000006ff */
[----:B------:R-:W3:Y:S02]  /*1ff0*/  SYNCS.PHASECHK.TRANS64.TRYWAIT P0, [UR17+0x20], R3 ;  /* 0x00002003ff0075a7 */ /* 0x000ee40008001111 */
[----:B---3--:R-:W-:Y:S05]  /*2000*/  @!P0 BRA `(.L_x_34) ;  /* 0x00000088005c8947 */ /* 0x008fea0003800000 */
.L_x_33:
[----:B------:R3:W-:Y:S01]  /*2010*/  @!P3 SYNCS.ARRIVE.TRANS64 RZ, [UR17], R2 ;  /* 0x00000002ffffb9a7 */ /* 0x0007e20008000011 */
[----:B------:R-:W-:-:S04]  /*2020*/  ULOP3.LUT UR5, UR25, 0x2, URZ, 0xfc, !UPT ;  /* 0x0000000219057892 */ /* 0x000fc8000f8efcff */
[----:B------:R-:W-:-:S09]  /*2030*/  UISETP.NE.AND UP0, UPT, UR5, 0x2, UPT ;  /* 0x000000020500788c */ /* 0x000fd2000bf05270 */
[----:B------:R-:W-:Y:S05]  /*2040*/  BRA.U UP0, `(.L_x_35) ;  /* 0x0000000100047547 */ /* 0x000fea000b800000 */
[----:B--2---:R-:W-:Y:S05]  /*2050*/  BPT.TRAP 0x1 ;  /* 0x000000040000795c */ /* 0x004fea0000300000 */
.L_x_35:
[----:B------:R-:W-:Y:S04]  /*2060*/  BSSY.RECONVERGENT B0, `(.L_x_36) ;  /* 0x0000003000007945 */ /* 0x000fe80003800200 */
[----:B------:R-:W-:Y:S05]  /*2070*/  @P2 BRA `(.L_x_37) ;  /* 0x0000000000042947 */ /* 0x000fea0003800000 */
[----:B--2---:R-:W-:Y:S05]  /*2080*/  BPT.TRAP 0x1 ;  /* 0x000000040000795c */ /* 0x004fea0000300000 */
.L_x_37:
[----:B--2---:R-:W-:Y:S05]  /*2090*/  BSYNC.RECONVERGENT B0 ;  /* 0x0000000000007941 */ /* 0x004fea0003800200 */
.L_x_36:
[----:B------:R-:W-:Y:S02]  /*20a0*/  UIADD3 UR5, UPT, UPT, UR4, 0x1, URZ ;  /* 0x0000000104057890 */ /* 0x000fe4000fffe0ff */
[----:B------:R-:W-:Y:S02]  /*20b0*/  UIADD3 UR14, UP1, UPT, UR28, 0x80, URZ ;  /* 0x000000801c0e7890 */ /* 0x000fe4000ff3e0ff */
[----:B------:R-:W-:Y:S02]  /*20c0*/  UISETP.NE.AND UP0, UPT, UR5, 0x4, UPT ;  /* 0x000000040500788c */ /* 0x000fe4000bf05270 */
[----:B------:R-:W-:Y:S02]  /*20d0*/  ULEA UR16, UR4, UR38, 0xd ;  /* 0x0000002604107291 */ /* 0x000fe4000f8e68ff */
[----:B------:R-:W-:Y:S02]  /*20e0*/  USEL UR8, URZ, 0x1, UP0 ;  /* 0x00000001ff087887 */ /* 0x000fe40008000000 */
[----:B------:R-:W-:-:S02]  /*20f0*/  USEL UR7, UR5, URZ, UP0 ;  /* 0x000000ff05077287 */ /* 0x000fc40008000000 */
[----:B------:R-:W-:Y:S02]  /*2100*/  UIADD3 UR22, UP0, UPT, UR28, 0x180, URZ ;  /* 0x000001801c167890 */ /* 0x000fe4000ff1e0ff */
[----:B------:R-:W-:Y:S01]  /*2110*/  ULEA UR5, UR7, UR21, 0x3 ;  /* 0x0000001507057291 */ /* 0x000fe2000f8e18ff */
[----:B------:R-:W-:Y:S01]  /*2120*/  LOP3.LUT R12, R12, UR8, RZ, 0x3c, !PT ;  /* 0x000000080c0c7c12 */ /* 0x000fe2000f8e3cff */
[----:B------:R-:W-:Y:S02]  /*2130*/  ULEA UR8, UR4, UR37, 0xf ;  /* 0x0000002504087291 */ /* 0x000fe4000f8e78ff */
[----:B------:R-:W-:Y:S01]  /*2140*/  USHF.L.U32 UR18, UR6, 0x5, URZ ;  /* 0x0000000506127899 */ /* 0x000fe200080006ff */
[----:B-1----:R-:W-:Y:S01]  /*2150*/  SHF.L.U32 R0, R12, 0x1f, RZ ;  /* 0x0000001f0c007819 */ /* 0x002fe200000006ff */
[----:B------:R-:W-:Y:S02]  /*2160*/  UPRMT UR4, URZ, 0x5410, UR27 ;  /* 0x00005410ff047896 */ /* 0x000fe4000800001b */
[----:B------:R-:W-:Y:S01]  /*2170*/  UIADD3.X UR15, UPT, UPT, URZ, UR29, URZ, UP1, !UPT ;  /* 0x0000001dff0f7290 */ /* 0x000fe20008ffe4ff */
[----:B------:R4:W1:Y:S01]  /*2180*/  SYNCS.PHASECHK.TRANS64.TRYWAIT P0, [UR5+0x20], R0 ;  /* 0x00002000ff0075a7 */ /* 0x0008620008001105 */
[----:B------:R-:W-:-:S02]  /*2190*/  UPRMT UR5, URZ, 0x5410, UR26 ;  /* 0x00005410ff057896 */ /* 0x000fc4000800001a */
[----:B------:R-:W-:Y:S01]  /*21a0*/  UIADD3.X UR23, UPT, UPT, URZ, UR29, URZ, UP0, !UPT ;  /* 0x0000001dff177290 */ /* 0x000fe200087fe4ff */
[----:B------:R-:W-:Y:S01]  /*21b0*/  UMOV UR32, 0x0 ;  /* 0x0000000000207882 */ /* 0x000fe20000000000 */
[----:B------:R-:W-:Y:S01]  /*21c0*/  UMOV UR33, 0x10000000 ;  /* 0x1000000000217882 */ /* 0x000fe20000000000 */
[----:B------:R-:W-:Y:S01]  /*21d0*/  UMOV UR19, UR35 ;  /* 0x0000002300137c82 */ /* 0x000fe20008000000 */
[----:B------:R-:W-:Y:S01]  /*21e0*/  UMOV UR20, UR36 ;  /* 0x0000002400147c82 */ /* 0x000fe20008000000 */
[----:B------:R-:W-:Y:S01]  /*21f0*/  UMOV UR12, UR36 ;  /* 0x00000024000c7c82 */ /* 0x000fe20008000000 */
[----:B------:R-:W-:Y:S01]  /*2200*/  UMOV UR9, UR17 ;  /* 0x0000001100097c82 */ /* 0x000fe20008000000 */
[----:B------:R-:W-:Y:S01]  /*2210*/  UMOV UR10, UR18 ;  /* 0x00000012000a7c82 */ /* 0x000fe20008000000 */
[----:B------:R2:W-:Y:S01]  /*2220*/  UTMALDG.3D.MULTICAST [UR16], [UR14], UR4, desc[UR32] ;  /* 0x000020100e0073b4 */ /* 0x0005e20008011804 */
[----:B------:R-:W-:-:S04]  /*2230*/  UIADD3 UR6, UPT, UPT, UR6, 0x1, URZ ;  /* 0x0000000106067890 */ /* 0x000fc8000fffe0ff */
[----:B------:R-:W-:Y:S01]  /*2240*/  UISETP.NE.AND UP0, UPT, UR6, UR13, UPT ;  /* 0x0000000d0600728c */ /* 0x000fe2000bf05270 */
[----:B------:R4:W-:Y:S01]  /*2250*/  UTMALDG.3D.MULTICAST [UR8], [UR22], UR5, desc[UR32] ;  /* 0x00002008160073b4 */ /* 0x0009e20008011805 */
[----:B--2---:R-:W-:-:S07]  /*2260*/  UMOV UR4, UR7 ;  /* 0x0000000700047c82 */ /* 0x004fce0008000000 */
[----:B----4-:R-:W-:Y:S05]  /*2270*/  BRA.U UP0, `(.L_x_38) ;  /* 0xfffffffd004c7547 */ /* 0x010fea000b83ffff */
.L_x_32:
[C---:B------:R-:W-:Y:S01]  /*2280*/  LEA R3, R11.reuse, UR21, 0x3 ;  /* 0x000000150b037c11 */ /* 0x040fe2000f8e18ff */
[----:B------:R-:W-:Y:S01]  /*2290*/  NOP ;  /* 0x0000000000007918 */ /* 0x000fe20000000000 */
[----:B-1----:R-:W-:Y:S02]  /*22a0*/  SHF.L.U32 R0, R10, 0x1f, RZ ;  /* 0x0000001f0a007819 */ /* 0x002fe400000006ff */
[----:B------:R-:W-:Y:S02]  /*22b0*/  LEA R5, R11, UR21, 0x4 ;  /* 0x000000150b057c11 */ /* 0x000fe4000f8e20ff */
[----:B---3--:R-:W1:Y:S02]  /*22c0*/  SYNCS.PHASECHK.TRANS64.TRYWAIT P0, [R3+URZ+0x90], R0 ;  /* 0x00009000030075a7 */ /* 0x008e6400080011ff */
[----:B-1----:R-:W-:Y:S05]  /*22d0*/  @!P0 BRA `(.L_x_39) ;  /* 0x0000008400c08947 */ /* 0x002fea0003800000 */
.L_x_177:
[----:B------:R-:W3:Y:S01]  /*22e0*/  LDS.128 R4, [R5+0x120] ;  /* 0x0001200005047984 */ /* 0x000ee20000000c00 */
[----:B------:R-:W-:Y:S01]  /*22f0*/  UISETP.GE.AND UP0, UPT, UR45, 0x1, UPT ;  /* 0x000000012d00788c */ /* 0x000fe2000bf06270 */
[----:B------:R-:W-:Y:S01]  /*2300*/  @!PT LDS RZ, [RZ] ;  /* 0x00000000fffff984 */ /* 0x000fe20000000800 */
[----:B------:R-:W-:Y:S01]  /*2310*/  @!PT LDS RZ, [RZ] ;  /* 0x00000000fffff984 */ /* 0x000fe20000000800 */
[----:B------:R-:W-:Y:S01]  /*2320*/  @!PT LDS RZ, [RZ] ;  /* 0x00000000fffff984 */ /* 0x000fe20000000800 */
[----:B------:R-:W-:Y:S01]  /*2330*/  @!PT LDS RZ, [RZ] ;  /* 0x00000000fffff984 */ /* 0x000fe20000000800 */
[----:B------:R4:W-:Y:S06]  /*2340*/  MEMBAR.ALL.CTA ;  /* 0x0000000000007992 */ /* 0x0009ec0000008000 */
[----:B----4-:R-:W4:Y:S01]  /*2350*/  FENCE.VIEW.ASYNC.S ;  /* 0x00000000000073c6 */ /* 0x010f220000000000 */
[----:B---3--:R-:W-:-:S13]  /*2360*/  LOP3.LUT P0, RZ, R6, 0x1, RZ, 0xc0, !PT ;  /* 0x0000000106ff7812 */ /* 0x008fda000780c0ff */
[----:B----4-:R-:W-:Y:S01]  /*2370*/  VOTEU.ANY UP1, P0 ;  /* 0x0000000000ff7886 */ /* 0x010fe20000020100 */
[----:B------:R-:W-:-:S13]  /*2380*/  PLOP3.LUT P0, PT, PT, PT, UP1, 0x80, 0x8 ;  /* 0x000000000008781c */ /* 0x000fda0003f0f018 */
[----:B-1----:R-:W-:Y:S02]  /*2390*/  @P0 LOP3.LUT R0, R5, 0xffff, RZ, 0xc0, !PT ;  /* 0x0000ffff05000812 */ /* 0x002fe400078ec0ff */
[----:B------:R-:W-:Y:S02]  /*23a0*/  @P0 MOV R2, R4 ;  /* 0x0000000400020202 */ /* 0x000fe40000000f00 */
[----:B------:R-:W-:Y:S01]  /*23b0*/  @P0 R2UR UR5, R0 ;  /* 0x00000000000502ca */ /* 0x000fe200000e0000 */
[----:B------:R-:W-:Y:S01]  /*23c0*/  VIADD R0, R3, 0xa0 ;  /* 0x000000a003007836 */ /* 0x000fe20000000000 */
[----:B------:R-:W-:Y:S02]  /*23d0*/  @P0 SHF.R.U32.HI R4, RZ, 0x10, R5 ;  /* 0x00000010ff040819 */ /* 0x000fe40000011605 */
[----:B------:R-:W-:Y:S02]  /*23e0*/  @P0 R2UR UR6, R2 ;  /* 0x00000000020602ca */ /* 0x000fe400000e0000 */
[----:B------:R-:W-:-:S02]  /*23f0*/  PRMT R0, RZ, 0x654, R0 ;  /* 0x00000654ff007816 */ /* 0x000fc40000000000 */
[----:B------:R-:W-:Y:S02]  /*2400*/  @P0 R2UR UR4, R4 ;  /* 0x00000000040402ca */ /* 0x000fe400000e0000 */
[----:B------:R1:W-:Y:S03]  /*2410*/  SYNCS.ARRIVE.TRANS64.RED.A1T0 RZ, [R0+URZ], RZ ;  /* 0x000000ff00ff79a7 */ /* 0x0003e600081004ff */
[----:B------:R-:W-:-:S04]  /*2420*/  @UP1 UMOV UR39, UR5 ;  /* 0x0000000500271c82 */ /* 0x000fc80008000000 */
[----:B------:R-:W-:-:S04]  /*2430*/  @UP1 UMOV UR40, UR6 ;  /* 0x0000000600281c82 */ /* 0x000fc80008000000 */
[----:B------:R-:W-:Y:S01]  /*2440*/  @UP1 UMOV UR36, UR4 ;  /* 0x0000000400241c82 */ /* 0x000fe20008000000 */
[----:B------:R-:W-:Y:S05]  /*2450*/  BRA.U !UP0, `(.L_x_40) ;  /* 0x0000000108d47547 */ /* 0x000fea000b800000 */
[----:B------:R-:W2:Y:S01]  /*2460*/  LDCU.128 UR12, c[0x0][0xb10] ;  /* 0x00016200ff0c77ac */ /* 0x000ea20008000c00 */
[----:B------:R-:W3:Y:S01]  /*2470*/  LDCU UR22, c[0x0][0xb20] ;  /* 0x00016400ff1677ac */ /* 0x000ee20008000800 */
[----:B------:R-:W4:Y:S01]  /*2480*/  LDCU UR20, c[0x0][0xb0c] ;  /* 0x00016180ff1477ac */ /* 0x000f220008000800 */
[----:B------:R-:W1:Y:S01]  /*2490*/  LDCU.64 UR8, c[0x0][0xb28] ;  /* 0x00016500ff0877ac */ /* 0x000e620008000a00 */
[----:B------:R-:W-:Y:S02]  /*24a0*/  UISETP.NE.AND UP3, UPT, UR45, 0x1, UPT ;  /* 0x000000012d00788c */ /* 0x000fe4000bf65270 */
[----:B--2---:R-:W-:Y:S02]  /*24b0*/  UIMAD.WIDE.U32 UR10, UR41, UR15, URZ ;  /* 0x0000000f290a72a5 */ /* 0x004fe4000f8e00ff */
[----:B------:R-:W-:Y:S02]  /*24c0*/  UIMAD.WIDE.U32 UR4, UR42, UR12, URZ ;  /* 0x0000000c2a0472a5 */ /* 0x000fe4000f8e00ff */
[----:B------:R-:W-:-:S02]  /*24d0*/  UISETP.NE.AND UP0, UPT, UR14, 0x1, UPT ;  /* 0x000000010e00788c */ /* 0x000fc4000bf05270 */
[----:B------:R-:W-:Y:S01]  /*24e0*/  UIMAD.WIDE.U32 UR18, UR39, UR15, URZ ;  /* 0x0000000f271272a5 */ /* 0x000fe2000f8e00ff */
[----:B------:R-:W-:Y:S02]  /*24f0*/  UMOV UR10, UR11 ;  /* 0x0000000b000a7c82 */ /* 0x000fe40008000000 */
[----:B------:R-:W-:Y:S01]  /*2500*/  UMOV UR4, UR5 ;  /* 0x0000000500047c82 */ /* 0x000fe20008000000 */
[----:B---3--:R-:W-:Y:S02]  /*2510*/  USHF.R.U32.HI UR10, URZ, UR22, UR10 ;  /* 0x00000016ff0a7299 */ /* 0x008fe4000801160a */
[----:B----4-:R-:W-:Y:S02]  /*2520*/  UISETP.NE.AND UP2, UPT, UR20, 0x1, UPT ;  /* 0x000000011400788c */ /* 0x010fe4000bf45270 */
[----:B------:R-:W-:Y:S02]  /*2530*/  USHF.R.U32.HI UR4, URZ, UR13, UR4 ;  /* 0x0000000dff047299 */ /* 0x000fe40008011604 */
[----:B------:R-:W-:-:S02]  /*2540*/  USEL UR5, UR41, UR10, !UP0 ;  /* 0x0000000a29057287 */ /* 0x000fc4000c000000 */
[----:B------:R-:W-:Y:S02]  /*2550*/  USEL UR6, UR42, UR4, !UP2 ;  /* 0x000000042a067287 */ /* 0x000fe4000d000000 */
[----:B-1----:R-:W-:Y:S01]  /*2560*/  UIMAD.WIDE.U32 UR10, UR5, UR8, URZ ;  /* 0x00000008050a72a5 */ /* 0x002fe2000f8e00ff */
[----:B------:R-:W-:Y:S01]  /*2570*/  UMOV UR4, UR19 ;  /* 0x0000001300047c82 */ /* 0x000fe20008000000 */
[----:B------:R-:W-:Y:S02]  /*2580*/  UIMAD.WIDE.U32 UR16, UR40, UR12, URZ ;  /* 0x0000000c281072a5 */ /* 0x000fe4000f8e00ff */
[----:B------:R-:W-:-:S03]  /*2590*/  UIMAD.WIDE.U32 UR18, UR6, UR8, URZ ;  /* 0x00000008061272a5 */ /* 0x000fc6000f8e00ff */
[----:B------:R-:W-:Y:S01]  /*25a0*/  UMOV UR10, UR11 ;  /* 0x0000000b000a7c82 */ /* 0x000fe20008000000 */
[----:B------:R-:W-:Y:S02]  /*25b0*/  USHF.R.U32.HI UR4, URZ, UR22, UR4 ;  /* 0x00000016ff047299 */ /* 0x000fe40008011604 */
[----:B------:R-:W-:Y:S01]  /*25c0*/  @UP3 USHF.R.U32.HI UR5, URZ, UR9, UR10 ;  /* 0x00000009ff053299 */ /* 0x000fe2000801160a */
[----:B------:R-:W-:Y:S01]  /*25d0*/  UMOV UR16, UR17 ;  /* 0x0000001100107c82 */ /* 0x000fe20008000000 */
[----:B------:R-:W-:Y:S01]  /*25e0*/  UMOV UR18, UR19 ;  /* 0x0000001300127c82 */ /* 0x000fe20008000000 */
[----:B------:R-:W-:Y:S02]  /*25f0*/  USHF.R.U32.HI UR13, URZ, UR13, UR16 ;  /* 0x0000000dff0d7299 */ /* 0x000fe40008011610 */
[----:B------:R-:W-:Y:S02]  /*2600*/  USEL UR4, UR39, UR4, !UP0 ;  /* 0x0000000427047287 */ /* 0x000fe4000c000000 */
[----:B------:R-:W-:-:S02]  /*2610*/  @UP3 USHF.R.U32.HI UR6, URZ, UR9, UR18 ;  /* 0x00000009ff063299 */ /* 0x000fc40008011612 */
[----:B------:R-:W-:Y:S02]  /*2620*/  UIMAD UR10, UR45, UR5, URZ ;  /* 0x000000052d0a72a4 */ /* 0x000fe4000f8e02ff */
[----:B------:R-:W-:Y:S02]  /*2630*/  USEL UR5, UR40, UR13, !UP2 ;  /* 0x0000000d28057287 */ /* 0x000fe4000d000000 */
[----:B------:R-:W-:Y:S02]  /*2640*/  UIMAD UR12, UR45, UR6, URZ ;  /* 0x000000062d0c72a4 */ /* 0x000fe4000f8e02ff */
[----:B------:R-:W-:Y:S02]  /*2650*/  UISETP.GE.AND UP0, UPT, UR4, UR10, UPT ;  /* 0x0000000a0400728c */ /* 0x000fe4000bf06270 */
[----:B------:R-:W-:Y:S02]  /*2660*/  UIMAD.WIDE.U32 UR10, UR4, UR8, URZ ;  /* 0x00000008040a72a5 */ /* 0x000fe4000f8e00ff */
[----:B------:R-:W-:-:S02]  /*2670*/  UISETP.GE.OR UP0, UPT, UR5, UR12, UP0 ;  /* 0x0000000c0500728c */ /* 0x000fc40008706670 */
        /* <DEDUP_REMOVED lines=19> */
.L_x_40:
[----:B------:R-:W3:Y:S02]  /*27b0*/  LDCU UR4, c[0x0][0xb30] ;  /* 0x00016600ff0477ac */ /* 0x000ee40008000800 */
[----:B---3--:R-:W-:-:S09]  /*27c0*/  UISETP.NE.AND UP0, UPT, UR4, 0x1, UPT ;  /* 0x000000010400788c */ /* 0x008fd2000bf05270 */
[----:B------:R-:W-:Y:S05]  /*27d0*/  BRA.U UP0, `(.L_x_41) ;  /* 0x0000000100447547 */ /* 0x000fea000b800000 */
[----:B------:R-:W3:Y:S01]  /*27e0*/  LDCU.128 UR12, c[0x0][0xb10] ;  /* 0x00016200ff0c77ac */ /* 0x000ee20008000c00 */
[----:B------:R-:W4:Y:S01]  /*27f0*/  LDCU UR10, c[0x0][0xb0c] ;  /* 0x00016180ff0a77ac */ /* 0x000f220008000800 */
[----:B------:R-:W1:Y:S01]  /*2800*/  LDCU UR6, c[0x0][0xb20] ;  /* 0x00016400ff0677ac */ /* 0x000e620008000800 */
[----:B---3--:R-:W-:Y:S02]  /*2810*/  UIMAD.WIDE.U32 UR8, UR40, UR12, URZ ;  /* 0x0000000c280872a5 */ /* 0x008fe4000f8e00ff */
[----:B------:R-:W-:Y:S02]  /*2820*/  UIMAD.WIDE.U32 UR4, UR39, UR15, URZ ;  /* 0x0000000f270472a5 */ /* 0x000fe4000f8e00ff */
[----:B----4-:R-:W-:Y:S02]  /*2830*/  UISETP.NE.AND UP2, UPT, UR10, 0x1, UPT ;  /* 0x000000010a00788c */ /* 0x010fe4000bf45270 */
[----:B------:R-:W-:Y:S01]  /*2840*/  UISETP.NE.AND UP0, UPT, UR14, 0x1, UPT ;  /* 0x000000010e00788c */ /* 0x000fe2000bf05270 */
[----:B------:R-:W-:-:S02]  /*2850*/  UMOV UR8, UR9 ;  /* 0x0000000900087c82 */ /* 0x000fc40008000000 */
[----:B------:R-:W-:Y:S01]  /*2860*/  UMOV UR4, UR5 ;  /* 0x0000000500047c82 */ /* 0x000fe20008000000 */
[----:B------:R-:W-:Y:S02]  /*2870*/  USHF.R.U32.HI UR13, URZ, UR13, UR8 ;  /* 0x0000000dff0d7299 */ /* 0x000fe40008011608 */
[----:B-1----:R-:W-:Y:S02]  /*2880*/  USHF.R.U32.HI UR4, URZ, UR6, UR4 ;  /* 0x00000006ff047299 */ /* 0x002fe40008011604 */
[----:B------:R-:W-:Y:S02]  /*2890*/  USEL UR5, UR40, UR13, !UP2 ;  /* 0x0000000d28057287 */ /* 0x000fe4000d000000 */
[----:B------:R-:W-:-:S04]  /*28a0*/  USEL UR4, UR39, UR4, !UP0 ;  /* 0x0000000427047287 */ /* 0x000fc8000c000000 */
[----:B------:R-:W-:Y:S02]  /*28b0*/  UIADD3 UR6, UPT, UPT, UR5, -UR4, URZ ;  /* 0x8000000405067290 */ /* 0x000fe4000fffe0ff */
[----:B------:R-:W-:Y:S02]  /*28c0*/  UIADD3 UR4, UPT, UPT, -UR5, UR4, URZ ;  /* 0x0000000405047290 */ /* 0x000fe4000fffe1ff */
[----:B------:R-:W-:Y:S02]  /*28d0*/  UIMAD UR39, UR6, UR14, UR39 ;  /* 0x0000000e062772a4 */ /* 0x000fe4000f8e0227 */
[----:B------:R-:W-:-:S12]  /*28e0*/  UIMAD UR40, UR4, UR10, UR40 ;  /* 0x0000000a042872a4 */ /* 0x000fd8000f8e0228 */
.L_x_41:
[----:B------:R-:W-:Y:S01]  /*28f0*/  VIADD R11, R11, 0x1 ;  /* 0x000000010b0b7836 */ /* 0x000fe20000000000 */
[----:B------:R-:W-:Y:S02]  /*2900*/  R2UR UR5, R71 ;  /* 0x00000000470572ca */ /* 0x000fe400000e0000 */
[----:B------:R-:W-:Y:S02]  /*2910*/  R2UR UR4, R70 ;  /* 0x00000000460472ca */ /* 0x000fe400000e0000 */
[C---:B------:R-:W-:Y:S02]  /*2920*/  ISETP.NE.AND P0, PT, R11.reuse, 0x2, PT ;  /* 0x000000020b00780c */ /* 0x040fe40003f05270 */
[----:B------:R-:W-:Y:S02]  /*2930*/  PLOP3.LUT P1, PT, PT, PT, PT, 0x80, 0x8 ;  /* 0x000000000008781c */ /* 0x000fe40003f2f070 */
[----:B------:R-:W-:Y:S02]  /*2940*/  SEL R3, RZ, 0x1, P0 ;  /* 0x00000001ff037807 */ /* 0x000fe40000000000 */
[----:B------:R-:W-:-:S02]  /*2950*/  SEL R11, R11, RZ, P0 ;  /* 0x000000ff0b0b7207 */ /* 0x000fc40000000000 */
[----:B------:R-:W-:Y:S01]  /*2960*/  LOP3.LUT R10, R10, R3, RZ, 0x3c, !PT ;  /* 0x000000030a0a7212 */ /* 0x000fe200078e3cff */
[----:B------:R-:W-:Y:S02]  /*2970*/  UIADD3 UR16, UPT, UPT, UR40, UR5, URZ ;  /* 0x0000000528107290 */ /* 0x000fe4000fffe0ff */
[----:B------:R-:W-:Y:S01]  /*2980*/  UIADD3 UR20, UPT, UPT, UR39, UR4, URZ ;  /* 0x0000000427147290 */ /* 0x000fe2000fffe0ff */
[----:B------:R-:W-:Y:S11]  /*2990*/  BRA.U UP1, `(.L_x_42) ;  /* 0xfffffff101447547 */ /* 0x000ff6000b83ffff */
[----:B------:R-:W-:Y:S01]  /*29a0*/  UIADD3 UR21, UPT, UPT, UR21, 0x20, URZ ;  /* 0x0000002015157890 */ /* 0x000fe2000fffe0ff */
[----:B------:R-:W-:-:S03]  /*29b0*/  SHF.L.U32 R3, R12, 0x1f, RZ ;  /* 0x0000001f0c037819 */ /* 0x000fc600000006ff */
[----:B------:R-:W-:-:S09]  /*29c0*/  ULEA UR4, UR7, UR21, 0x3 ;  /* 0x0000001507047291 */ /* 0x000fd2000f8e18ff */
[----:B------:R-:W3:Y:S02]  /*29d0*/  SYNCS.PHASECHK.TRANS64.TRYWAIT P0, [UR4], R3 ;  /* 0x00000003ff0075a7 */ /* 0x000ee40008001104 */
[----:B---3--:R-:W-:Y:S05]  /*29e0*/  @!P0 BRA `(.L_x_43) ;  /* 0x0000008000108947 */ /* 0x008fea0003800000 */
.L_x_179:
[----:B------:R-:W-:-:S04]  /*29f0*/  UIADD3 UR4, UPT, UPT, UR7, 0x1, URZ ;  /* 0x0000000107047890 */ /* 0x000fc8000fffe0ff */
[----:B------:R-:W-:-:S04]  /*2a00*/  UISETP.NE.AND UP0, UPT, UR4, 0x4, UPT ;  /* 0x000000040400788c */ /* 0x000fc8000bf05270 */
[----:B------:R-:W-:Y:S02]  /*2a10*/  USEL UR6, URZ, 0x1, UP0 ;  /* 0x00000001ff067887 */ /* 0x000fe40008000000 */
[----:B------:R-:W-:-:S04]  /*2a20*/  USEL UR4, UR4, URZ, UP0 ;  /* 0x000000ff04047287 */ /* 0x000fc80008000000 */
[----:B------:R-:W-:Y:S01]  /*2a30*/  ULEA UR5, UR4, UR21, 0x3 ;  /* 0x0000001504057291 */ /* 0x000fe2000f8e18ff */
[----:B------:R-:W-:-:S04]  /*2a40*/  LOP3.LUT R2, R12, UR6, RZ, 0x3c, !PT ;  /* 0x000000060c027c12 */ /* 0x000fc8000f8e3cff */
[----:B-1----:R-:W-:-:S04]  /*2a50*/  SHF.L.U32 R3, R2, 0x1f, RZ ;  /* 0x0000001f02037819 */ /* 0x002fc800000006ff */
[----:B------:R-:W1:Y:S02]  /*2a60*/  SYNCS.PHASECHK.TRANS64.TRYWAIT P0, [UR5], R3 ;  /* 0x00000003ff0075a7 */ /* 0x000e640008001105 */
[----:B-1----:R-:W-:Y:S05]  /*2a70*/  @!P0 BRA `(.L_x_44) ;  /* 0x0000008000048947 */ /* 0x002fea0003800000 */
.L_x_181:
        /* <DEDUP_REMOVED lines=9> */
.L_x_183:
[----:B------:R-:W-:-:S04]  /*2b10*/  UIADD3 UR4, UPT, UPT, UR4, 0x1, URZ ;  /* 0x0000000104047890 */ /* 0x000fc8000fffe0ff */
[----:B------:R-:W-:-:S04]  /*2b20*/  UISETP.NE.AND UP0, UPT, UR4, 0x4, UPT ;  /* 0x000000040400788c */ /* 0x000fc8000bf05270 */
[----:B------:R-:W-:Y:S02]  /*2b30*/  USEL UR5, URZ, 0x1, UP0 ;  /* 0x00000001ff057887 */ /* 0x000fe40008000000 */
[----:B------:R-:W-:-:S04]  /*2b40*/  USEL UR4, UR4, URZ, UP0 ;  /* 0x000000ff04047287 */ /* 0x000fc80008000000 */
[----:B------:R-:W-:Y:S01]  /*2b50*/  ULEA UR4, UR4, UR21, 0x3 ;  /* 0x0000001504047291 */ /* 0x000fe2000f8e18ff */
[----:B-1----:R-:W-:-:S04]  /*2b60*/  LOP3.LUT R3, R2, UR5, RZ, 0x3c, !PT ;  /* 0x0000000502037c12 */ /* 0x002fc8000f8e3cff */
[----:B------:R-:W-:Y:S01]  /*2b70*/  SHF.L.U32 R3, R3, 0x1f, RZ ;  /* 0x0000001f03037819 */ /* 0x000fe200000006ff */
[----:B------:R-:W-:-:S07]  /*2b80*/  IMAD.U32 R0, RZ, RZ, UR4 ;  /* 0x00000004ff007e24 */ /* 0x000fce000f8e00ff */
.L_x_46:
[----:B-1----:R1:W3:Y:S02]  /*2b90*/  SYNCS.PHASECHK.TRANS64.TRYWAIT P0, [R0+URZ], R3 ;  /* 0x00000003000075a7 */ /* 0x0022e400080011ff */
[----:B---3--:R-:W-:Y:S05]  /*2ba0*/  @!P0 NANOSLEEP.SYNCS 0x989680 ;  /* 0x009896800000895d */ /* 0x008fea0003900000 */
[----:B------:R-:W3:Y:S02]  /*2bb0*/  @!P0 SYNCS.PHASECHK.TRANS64 P0, [R0+URZ], R3 ;  /* 0x00000003000085a7 */ /* 0x000ee400080010ff */
[----:B--23--:R-:W-:Y:S05]  /*2bc0*/  @P0 EXIT ;  /* 0x000000000000094d */ /* 0x00cfea0003800000 */
[----:B------:R-:W-:Y:S05]  /*2bd0*/  BRA `(.L_x_46) ;  /* 0xfffffffc00ec7947 */ /* 0x000fea000383ffff */
.L_x_22:
[----:B------:R-:W2:Y:S02]  /*2be0*/  S2UR UR4, SR_CgaCtaId ;  /* 0x00000000000479c3 */ /* 0x000ea40000008800 */
[----:B--2---:R-:W-:-:S04]  /*2bf0*/  UISETP.NE.AND UP0, UPT, UR4, URZ, UPT ;  /* 0x000000ff0400728c */ /* 0x004fc8000bf05270 */
[----:B------:R-:W-:-:S09]  /*2c00*/  UISETP.NE.OR UP0, UPT, UR17, 0x1, UP0 ;  /* 0x000000011100788c */ /* 0x000fd20008705670 */
[----:B------:R-:W-:Y:S05]  /*2c10*/  BRA.U UP0, `(.L_x_47) ;  /* 0x00000005004c7547 */ /* 0x000fea000b800000 */
[----:B------:R-:W2:Y:S01]  /*2c20*/  S2UR UR5, SR_CgaCtaId ;  /* 0x00000000000579c3 */ /* 0x000ea20000008800 */
[----:B------:R-:W-:Y:S01]  /*2c30*/  UMOV UR4, 0x400 ;  /* 0x0000040000047882 */ /* 0x000fe20000000000 */
[----:B------:R-:W-:Y:S01]  /*2c40*/  ISETP.GE.U32.AND P2, PT, R0, 0x8, PT ;  /* 0x000000080000780c */ /* 0x000fe20003f46070 */
[----:B------:R-:W-:Y:S01]  /*2c50*/  IMAD.MOV.U32 R12, RZ, RZ, 0x1 ;  /* 0x00000001ff0c7424 */ /* 0x000fe200078e00ff */
[----:B------:R-:W-:Y:S02]  /*2c60*/  CS2R R10, SRZ ;  /* 0x00000000000a7805 */ /* 0x000fe4000001ff00 */
[----:B------:R-:W-:Y:S01]  /*2c70*/  CS2R R8, SRZ ;  /* 0x0000000000087805 */ /* 0x000fe2000001ff00 */
[----:B--2---:R-:W-:-:S03]  /*2c80*/  ULEA UR6, UR5, UR4, 0x18 ;  /* 0x0000000405067291 */ /* 0x004fc6000f8ec0ff */
[----:B------:R-:W-:-:S09]  /*2c90*/  UMOV UR5, URZ ;  /* 0x000000ff00057c82 */ /* 0x000fd20008000000 */
.L_x_51:
[----:B------:R-:W-:Y:S02]  /*2ca0*/  LEA R2, R8, UR6, 0x3 ;  /* 0x0000000608027c11 */ /* 0x000fe4000f8e18ff */
[----:B------:R-:W-:-:S03]  /*2cb0*/  SHF.L.U32 R5, R9, 0x1f, RZ ;  /* 0x0000001f09057819 */ /* 0x000fc600000006ff */
[----:B------:R-:W-:Y:S01]  /*2cc0*/  VIADD R4, R2, 0x100 ;  /* 0x0000010002047836 */ /* 0x000fe20000000000 */
[----:B------:R-:W2:Y:S02]  /*2cd0*/  SYNCS.PHASECHK.TRANS64.TRYWAIT P0, [R2+URZ+0xf0], R5 ;  /* 0x0000f005020075a7 */ /* 0x000ea400080011ff */
[----:B--2---:R-:W-:Y:S05]  /*2ce0*/  @!P0 BRA `(.L_x_48) ;  /* 0x0000007c00988947 */ /* 0x004fea0003800000 */
.L_x_184:
[----:B------:R-:W-:Y:S01]  /*2cf0*/  ULEA UR4, UR5, UR6, 0x3 ;  /* 0x0000000605047291 */ /* 0x000fe2000f8e18ff */
[----:B------:R-:W-:Y:S02]  /*2d00*/  PRMT R4, RZ, 0x654, R4 ;  /* 0x00000654ff047816 */ /* 0x000fe40000000004 */
[----:B--2---:R-:W-:Y:S01]  /*2d10*/  SHF.L.U32 R5, R12, 0x1f, RZ ;  /* 0x0000001f0c057819 */ /* 0x004fe200000006ff */
[----:B------:R-:W-:Y:S01]  /*2d20*/  UIADD3 UR7, UPT, UPT, UR4, 0x90, URZ ;  /* 0x0000009004077890 */ /* 0x000fe2000fffe0ff */
[----:B------:R2:W-:Y:S05]  /*2d30*/  SYNCS.ARRIVE.TRANS64.RED.A1T0 RZ, [R4+URZ], RZ ;  /* 0x000000ff04ff79a7 */ /* 0x0005ea00081004ff */
[----:B------:R-:W-:Y:S01]  /*2d40*/  IMAD.U32 R7, RZ, RZ, UR7 ;  /* 0x00000007ff077e24 */ /* 0x000fe2000f8e00ff */
[----:B------:R-:W3:Y:S04]  /*2d50*/  SYNCS.PHASECHK.TRANS64.TRYWAIT P0, [UR4+0xa0], R5 ;  /* 0x0000a005ff0075a7 */ /* 0x000ee80008001104 */
[----:B------:R-:W-:Y:S01]  /*2d60*/  PRMT R6, R0, 0x654, R7 ;  /* 0x0000065400067816 */ /* 0x000fe20000000007 */
[----:B--2---:R-:W-:Y:S01]  /*2d70*/  @!P2 IMAD.MOV.U32 R4, RZ, RZ, 0x10 ;  /* 0x00000010ff04a424 */ /* 0x004fe200078e00ff */
[----:B---3--:R-:W-:Y:S06]  /*2d80*/  @!P0 BRA `(.L_x_49) ;  /* 0x0000007c00848947 */ /* 0x008fec0003800000 */
.L_x_186:
[----:B------:R-:W-:Y:S01]  /*2d90*/  ULEA UR8, UR5, UR6, 0x4 ;  /* 0x0000000605087291 */ /* 0x000fe2000f8e20ff */
[----:B------:R-:W-:Y:S01]  /*2da0*/  SEL R3, R6, R3, !P2 ;  /* 0x0000000306037207 */ /* 0x000fe20005000000 */
[----:B------:R-:W-:Y:S01]  /*2db0*/  UIADD3 UR9, UPT, UPT, UR4, 0x90, URZ ;  /* 0x0000009004097890 */ /* 0x000fe2000fffe0ff */
[----:B--2---:R-:W-:Y:S01]  /*2dc0*/  LEA R2, R11, UR6, 0x3 ;  /* 0x000000060b027c11 */ /* 0x004fe2000f8e18ff */
[----:B------:R-:W-:Y:S01]  /*2dd0*/  UIADD3 UR8, UPT, UPT, UR8, 0x120, URZ ;  /* 0x0000012008087890 */ /* 0x000fe2000fffe0ff */
[----:B------:R-:W-:Y:S01]  /*2de0*/  SHF.L.U32 R5, R10, 0x1f, RZ ;  /* 0x0000001f0a057819 */ /* 0x000fe200000006ff */
[----:B------:R2:W-:Y:S01]  /*2df0*/  @!P2 SYNCS.ARRIVE.TRANS64.RED RZ, [R3+URZ], R4 ;  /* 0x0000000403ffa9a7 */ /* 0x0005e200080004ff */
[----:B------:R-:W-:Y:S01]  /*2e00*/  UIADD3 UR4, UPT, UPT, UR5, 0x1, URZ ;  /* 0x0000000105047890 */ /* 0x000fe2000fffe0ff */
[----:B------:R-:W-:-:S03]  /*2e10*/  VIADD R8, R8, 0x1 ;  /* 0x0000000108087836 */ /* 0x000fc60000000000 */
[----:B------:R-:W-:Y:S02]  /*2e20*/  UISETP.NE.AND UP0, UPT, UR4, 0x2, UPT ;  /* 0x000000020400788c */ /* 0x000fe4000bf05270 */
[----:B------:R-:W-:Y:S06]  /*2e30*/  UGETNEXTWORKID.BROADCAST [UR8], [UR9] ;  /* 0x00000000080073ca */ /* 0x000fec0008000100 */
[----:B------:R-:W-:Y:S01]  /*2e40*/  USEL UR7, URZ, 0x1, UP0 ;  /* 0x00000001ff077887 */ /* 0x000fe20008000000 */
[----:B------:R-:W-:Y:S01]  /*2e50*/  ISETP.NE.AND P0, PT, R8, 0x2, PT ;  /* 0x000000020800780c */ /* 0x000fe20003f05270 */
[----:B------:R-:W-:Y:S01]  /*2e60*/  USEL UR5, UR4, URZ, UP0 ;  /* 0x000000ff04057287 */ /* 0x000fe20008000000 */
[----:B------:R-:W3:Y:S03]  /*2e70*/  SYNCS.PHASECHK.TRANS64.TRYWAIT P1, [R2+URZ+0x90], R5 ;  /* 0x00009005020075a7 */ /* 0x000ee600080211ff */
[----:B------:R-:W-:Y:S01]  /*2e80*/  LOP3.LUT R12, R12, UR7, RZ, 0x3c, !PT ;  /* 0x000000070c0c7c12 */ /* 0x000fe2000f8e3cff */
[----:B--23--:R-:W-:Y:S07]  /*2e90*/  @!P1 BRA `(.L_x_50) ;  /* 0x0000007c00589947 */ /* 0x00cfee0003800000 */
.L_x_187:
[C---:B------:R-:W-:Y:S01]  /*2ea0*/  LEA R4, R11.reuse, UR6, 0x4 ;  /* 0x000000060b047c11 */ /* 0x040fe2000f8e20ff */
[----:B--2---:R-:W-:Y:S01]  /*2eb0*/  VIADD R2, R2, 0xa0 ;  /* 0x000000a002027836 */ /* 0x004fe20000000000 */
[----:B------:R-:W-:Y:S01]  /*2ec0*/  SEL R8, R8, RZ, P0 ;  /* 0x000000ff08087207 */ /* 0x000fe20000000000 */
[----:B------:R-:W-:-:S03]  /*2ed0*/  VIADD R11, R11, 0x1 ;  /* 0x000000010b0b7836 */ /* 0x000fc60000000000 */
[----:B------:R-:W2:Y:S01]  /*2ee0*/  LDS.128 R4, [R4+0x120] ;  /* 0x0001200004047984 */ /* 0x000ea20000000c00 */
[----:B------:R-:W-:Y:S02]  /*2ef0*/  PRMT R2, RZ, 0x654, R2 ;  /* 0x00000654ff027816 */ /* 0x000fe40000000002 */
[C---:B------:R-:W-:Y:S01]  /*2f00*/  ISETP.NE.AND P1, PT, R11.reuse, 0x2, PT ;  /* 0x000000020b00780c */ /* 0x040fe20003f25270 */
[----:B------:R-:W-:Y:S01]  /*2f10*/  @!PT LDS RZ, [RZ] ;  /* 0x00000000fffff984 */ /* 0x000fe20000000800 */
[----:B------:R-:W-:Y:S01]  /*2f20*/  @!PT LDS RZ, [RZ] ;  /* 0x00000000fffff984 */ /* 0x000fe20000000800 */
[----:B------:R-:W-:Y:S01]  /*2f30*/  @!PT LDS RZ, [RZ] ;  /* 0x00000000fffff984 */ /* 0x000fe20000000800 */
[----:B------:R-:W-:Y:S01]  /*2f40*/  @!PT LDS RZ, [RZ] ;  /* 0x00000000fffff984 */ /* 0x000fe20000000800 */
[----:B------:R3:W-:Y:S06]  /*2f50*/  MEMBAR.ALL.CTA ;  /* 0x0000000000007992 */ /* 0x0007ec0000008000 */
[----:B---3--:R-:W3:Y:S01]  /*2f60*/  FENCE.VIEW.ASYNC.S ;  /* 0x00000000000073c6 */ /* 0x008ee20000000000 */
[----:B------:R-:W-:Y:S01]  /*2f70*/  SEL R11, R11, RZ, P1 ;  /* 0x000000ff0b0b7207 */ /* 0x000fe20000800000 */
[----:B---3--:R3:W-:Y:S01]  /*2f80*/  SYNCS.ARRIVE.TRANS64.RED.A1T0 RZ, [R2+URZ], RZ ;  /* 0x000000ff02ff79a7 */ /* 0x0087e200081004ff */
[----:B--2---:R-:W-:-:S02]  /*2f90*/  LOP3.LUT P3, RZ, R6, 0x1, RZ, 0xc0, !PT ;  /* 0x0000000106ff7812 */ /* 0x004fc4000786c0ff */
[----:B------:R-:W-:-:S04]  /*2fa0*/  SEL R5, RZ, 0x1, P1 ;  /* 0x00000001ff057807 */ /* 0x000fc80000800000 */
[----:B------:R-:W-:Y:S02]  /*2fb0*/  LOP3.LUT R10, R10, R5, RZ, 0x3c, !PT ;  /* 0x000000050a0a7212 */ /* 0x000fe400078e3cff */
[----:B---3--:R-:W-:-:S04]  /*2fc0*/  SEL R2, RZ, 0x1, P0 ;  /* 0x00000001ff027807 */ /* 0x008fc80000000000 */
[----:B------:R-:W-:Y:S01]  /*2fd0*/  LOP3.LUT R9, R9, R2, RZ, 0x3c, !PT ;  /* 0x0000000209097212 */ /* 0x000fe200078e3cff */
[----:B------:R-:W-:Y:S06]  /*2fe0*/  @P3 BRA `(.L_x_51) ;  /* 0xfffffffc002c3947 */ /* 0x000fec000383ffff */
[----:B------:R-:W-:Y:S01]  /*2ff0*/  ULEA UR4, UR5, UR6, 0x3 ;  /* 0x0000000605047291 */ /* 0x000fe2000f8e18ff */
[----:B------:R-:W-:-:S08]  /*3000*/  SHF.L.U32 R3, R12, 0x1f, RZ ;  /* 0x0000001f0c037819 */ /* 0x000fd000000006ff */
[----:B------:R-:W2:Y:S02]  /*3010*/  SYNCS.PHASECHK.TRANS64 P0, [UR4+0xa0], R3 ;  /* 0x0000a003ff0075a7 */ /* 0x000ea40008001004 */
[----:B--2---:R-:W-:Y:S05]  /*3020*/  @P0 BRA `(.L_x_52) ;  /* 0x0000000000080947 */ /* 0x004fea0003800000 */
[----:B------:R-:W2:Y:S02]  /*3030*/  SYNCS.PHASECHK.TRANS64.TRYWAIT P0, [UR4+0xa0], R3 ;  /* 0x0000a003ff0075a7 */ /* 0x000ea40008001104 */
[----:B--2---:R-:W-:Y:S05]  /*3040*/  @!P0 BRA `(.L_x_53) ;  /* 0x0000007c00008947 */ /* 0x004fea0003800000 */
.L_x_52:
[----:B------:R-:W-:-:S04]  /*3050*/  UIADD3 UR7, UPT, UPT, UR5, 0x1, URZ ;  /* 0x0000000105077890 */ /* 0x000fc8000fffe0ff */
[----:B------:R-:W-:-:S04]  /*3060*/  UISETP.NE.AND UP0, UPT, UR7, 0x2, UPT ;  /* 0x000000020700788c */ /* 0x000fc8000bf05270 */
[----:B------:R-:W-:Y:S02]  /*3070*/  USEL UR8, URZ, 0x1, UP0 ;  /* 0x00000001ff087887 */ /* 0x000fe40008000000 */
[----:B------:R-:W-:-:S04]  /*3080*/  USEL UR7, UR7, URZ, UP0 ;  /* 0x000000ff07077287 */ /* 0x000fc80008000000 */
[----:B------:R-:W-:Y:S01]  /*3090*/  ULEA UR7, UR7, UR6, 0x3 ;  /* 0x0000000607077291 */ /* 0x000fe2000f8e18ff */
[----:B--2---:R-:W-:-:S04]  /*30a0*/  LOP3.LUT R3, R12, UR8, RZ, 0x3c, !PT ;  /* 0x000000080c037c12 */ /* 0x004fc8000f8e3cff */
[----:B------:R-:W-:-:S04]  /*30b0*/  SHF.L.U32 R0, R3, 0x1f, RZ ;  /* 0x0000001f03007819 */ /* 0x000fc800000006ff */
[----:B------:R-:W2:Y:S02]  /*30c0*/  SYNCS.PHASECHK.TRANS64 P0, [UR7+0xa0], R0 ;  /* 0x0000a000ff0075a7 */ /* 0x000ea40008001007 */
[----:B-12---:R-:W-:Y:S05]  /*30d0*/  @P0 EXIT ;  /* 0x000000000000094d */ /* 0x006fea0003800000 */
[----:B------:R-:W-:Y:S02]  /*30e0*/  SHF.L.U32 R3, R3, 0x1f, RZ ;  /* 0x0000001f03037819 */ /* 0x000fe400000006ff */
[----:B------:R-:W-:-:S07]  /*30f0*/  MOV R0, UR7 ;  /* 0x0000000700007c02 */ /* 0x000fce0008000f00 */
.L_x_54:
[----:B-1----:R1:W2:Y:S02]  /*3100*/  SYNCS.PHASECHK.TRANS64.TRYWAIT P0, [R0+URZ+0xa0], R3 ;  /* 0x0000a003000075a7 */ /* 0x0022a400080011ff */
[----:B--2---:R-:W-:Y:S05]  /*3110*/  @!P0 NANOSLEEP.SYNCS 0x989680 ;  /* 0x009896800000895d */ /* 0x004fea0003900000 */
[----:B------:R-:W2:Y:S02]  /*3120*/  @!P0 SYNCS.PHASECHK.TRANS64 P0, [R0+URZ+0xa0], R3 ;  /* 0x0000a003000085a7 */ /* 0x000ea400080010ff */
[----:B--2---:R-:W-:Y:S05]  /*3130*/  @P0 EXIT ;  /* 0x000000000000094d */ /* 0x004fea0003800000 */
[----:B------:R-:W-:Y:S05]  /*3140*/  BRA `(.L_x_54) ;  /* 0xfffffffc00ec7947 */ /* 0x000fea000383ffff */
.L_x_47:
[----:B------:R-:W-:Y:S05]  /*3150*/  BRA.U UP6, `(.L_x_55) ;  /* 0x0000000d06d87547 */ /* 0x000fea000b800000 */
[----:B------:R-:W2:Y:S01]  /*3160*/  S2UR UR7, SR_CgaCtaId ;  /* 0x00000000000779c3 */ /* 0x000ea20000008800 */
[----:B------:R-:W-:Y:S01]  /*3170*/  UMOV UR4, 0x40 ;  /* 0x0000004000047882 */ /* 0x000fe20000000000 */
[----:B------:R-:W-:Y:S01]  /*3180*/  NOP ;  /* 0x0000000000007918 */ /* 0x000fe20000000000 */
[----:B------:R-:W-:Y:S01]  /*3190*/  UMOV UR6, 0x400 ;  /* 0x0000040000067882 */ /* 0x000fe20000000000 */
[----:B--2---:R-:W-:Y:S02]  /*31a0*/  ULEA UR5, UR7, UR4, 0x18 ;  /* 0x0000000407057291 */ /* 0x004fe4000f8ec0ff */
[----:B------:R-:W-:-:S07]  /*31b0*/  ULEA UR6, UR7, UR6, 0x18 ;  /* 0x0000000607067291 */ /* 0x000fce000f8ec0ff */
[----:B------:R-:W2:Y:S02]  /*31c0*/  LDS.U8 R0, [UR5+0x1c] ;  /* 0x00001c05ff007984 */ /* 0x000ea40008000000 */
[----:B--2---:R-:W-:-:S13]  /*31d0*/  ISETP.NE.AND P0, PT, R0, RZ, PT ;  /* 0x000000ff0000720c */ /* 0x004fda0003f05270 */
[----:B------:R-:W-:Y:S05]  /*31e0*/  @P0 BRA `(.L_x_56) ;  /* 0x0000000000580947 */ /* 0x000fea0003800000 */
[----:B------:R-:W-:-:S13]  /*31f0*/  ELECT P0, URZ, PT ;  /* 0x0000000000ff782f */ /* 0x000fda0003800000 */
[----:B------:R-:W-:Y:S05]  /*3200*/  @!P0 BRA `(.L_x_57) ;  /* 0x0000000000608947 */ /* 0x000fea0003800000 */
[----:B------:R-:W-:Y:S01]  /*3210*/  UMOV UR4, 0x10 ;  /* 0x0000001000047882 */ /* 0x000fe20000000000 */
[----:B------:R-:W-:Y:S01]  /*3220*/  HFMA2 R0, -RZ, RZ, 0, 5.9604644775390625e-08 ;  /* 0x00000001ff007431 */ /* 0x000fe200000001ff */
[----:B------:R-:W-:-:S03]  /*3230*/  MOV R3, 0xffff ;  /* 0x0000ffff00037802 */ /* 0x000fc60000000f00 */
[----:B------:R-:W-:Y:S04]  /*3240*/  DEPBAR.LE SB2, 0x36 ;  /* 0x0000ad800000791a */ /* 0x000fe80000000000 */
[----:B------:R-:W2:Y:S02]  /*3250*/  UTCATOMSWS.FIND_AND_SET.ALIGN UP0, UR4, UR4 ;  /* 0x00000004000475e3 */ /* 0x000ea40008000800 */
[----:B--2---:R-:W-:Y:S01]  /*3260*/  MOV R4, UR4 ;  /* 0x0000000400047c02 */ /* 0x004fe20008000f00 */
[----:B------:R-:W-:Y:S06]  /*3270*/  BRA.U UP0, `(.L_x_58) ;  /* 0x0000000100187547 */ /* 0x000fec000b800000 */
.L_x_59:
[----:B------:R-:W-:Y:S05]  /*3280*/  NANOSLEEP 0x64 ;  /* 0x000000640000795d */ /* 0x000fea0003800000 */
[----:B------:R-:W-:-:S05]  /*3290*/  UMOV UR4, 0x10 ;  /* 0x0000001000047882 */ /* 0x000fca0000000000 */
[----:B------:R-:W-:Y:S04]  /*32a0*/  DEPBAR.LE SB2, 0x36 ;  /* 0x0000ad800000791a */ /* 0x000fe80000000000 */
[----:B------:R-:W2:Y:S02]  /*32b0*/  UTCATOMSWS.FIND_AND_SET.ALIGN UP0, UR4, UR4 ;  /* 0x00000004000475e3 */ /* 0x000ea40008000800 */
[----:B--2---:R-:W-:Y:S01]  /*32c0*/  MOV R4, UR4 ;  /* 0x0000000400047c02 */ /* 0x004fe20008000f00 */
[----:B------:R-:W-:Y:S05]  /*32d0*/  BRA.U !UP0, `(.L_x_59) ;  /* 0xfffffffd08e87547 */ /* 0x000fea000b83ffff */
.L_x_58:
[-C--:B------:R-:W-:Y:S02]  /*32e0*/  SHF.L.U32 R3, R3, R4.reuse, RZ ;  /* 0x0000000403037219 */ /* 0x080fe400000006ff */
[----:B------:R-:W-:Y:S01]  /*32f0*/  SHF.L.U32 R0, R0, R4, RZ ;  /* 0x0000000400007219 */ /* 0x000fe200000006ff */
[----:B------:R-:W-:Y:S02]  /*3300*/  IMAD.SHL.U32 R4, R4, 0x20, RZ ;  /* 0x0000002004047824 */ /* 0x000fe400078e00ff */
[----:B------:R2:W-:Y:S04]  /*3310*/  ATOMS.OR RZ, [UR5+0x14], R3 ;  /* 0x00001403ffff798c */ /* 0x0005e8000b000005 */
[----:B------:R2:W-:Y:S04]  /*3320*/  ATOMS.OR RZ, [UR5+0x18], R0 ;  /* 0x00001800ffff798c */ /* 0x0005e8000b000005 */
[----:B------:R2:W-:Y:S01]  /*3330*/  STS [UR6+0x140], R4 ;  /* 0x00014004ff007988 */ /* 0x0005e20008000806 */
[----:B------:R-:W-:Y:S05]  /*3340*/  BRA `(.L_x_57) ;  /* 0x0000000000107947 */ /* 0x000fea0003800000 */
.L_x_56:
[----:B------:R-:W-:Y:S02]  /*3350*/  MOV R0, 0xffffffff ;  /* 0xffffffff00007802 */ /* 0x000fe40000000f00 */
[----:B------:R-:W-:-:S03]  /*3360*/  MOV R4, 0x3390 ;  /* 0x0000339000047802 */ /* 0x000fc60000000f00 */
[----:B------:R2:W-:Y:S04]  /*3370*/  STS [UR6+0x140], R0 ;  /* 0x00014000ff007988 */ /* 0x0005e80008000806 */
[----:B-12--5:R-:W-:Y:S05]  /*3380*/  CALL.REL.NOINC `($__internal_1_$__cuda_sm10x_tcgen05_guardrail_trap_phase_invalid_during_alloc) ;  /* 0x0000008000f87944 */ /* 0x026fea0003c00000 */
.L_x_57:
[----:B------:R-:W-:Y:S05]  /*3390*/  WARPSYNC.ALL ;  /* 0x0000000000007948 */ /* 0x000fea0003800000 */
[----:B------:R-:W3:Y:S01]  /*33a0*/  S2UR UR4, SR_CgaCtaId ;  /* 0x00000000000479c3 */ /* 0x000ee20000008800 */
[----:B------:R-:W-:Y:S01]  /*33b0*/  UMOV UR26, 0x400 ;  /* 0x00000400001a7882 */ /* 0x000fe20000000000 */
[----:B------:R-:W-:-:S06]  /*33c0*/  NOP ;  /* 0x0000000000007918 */ /* 0x000fcc0000000000 */
[----:B------:R-:W-:Y:S06]  /*33d0*/  BAR.ARV 0x6, 0xa0 ;  /* 0x0182800000007b1d */ /* 0x000fec0000002000 */
[----:B------:R-:W4:Y:S01]  /*33e0*/  LDCU UR5, c[0x0][0x38c] ;  /* 0x00007180ff0577ac */ /* 0x000f220008000800 */
[----:B------:R-:W-:Y:S01]  /*33f0*/  LOP3.LUT R2, R2, 0xffff, RZ, 0xc0, !PT ;  /* 0x0000ffff02027812 */ /* 0x000fe200078ec0ff */
[----:B------:R-:W-:Y:S01]  /*3400*/  IMAD.MOV.U32 R11, RZ, RZ, 0x1 ;  /* 0x00000001ff0b7424 */ /* 0x000fe200078e00ff */
[----:B------:R-:W-:Y:S01]  /*3410*/  CS2R R8, SRZ ;  /* 0x0000000000087805 */ /* 0x000fe2000001ff00 */
[----:B------:R-:W1:Y:S01]  /*3420*/  LDCU UR7, c[0x0][0x38c] ;  /* 0x00007180ff0777ac */ /* 0x000e620008000800 */
[----:B------:R-:W-:Y:S01]  /*3430*/  R2UR UR27, R2 ;  /* 0x00000000021b72ca */ /* 0x000fe200000e0000 */
[----:B------:R-:W-:Y:S01]  /*3440*/  IMAD.MOV.U32 R10, RZ, RZ, RZ ;  /* 0x000000ffff0a7224 */ /* 0x000fe200078e00ff */
[----:B------:R-:W-:Y:S01]  /*3450*/  UMOV UR30, URZ ;  /* 0x000000ff001e7c82 */ /* 0x000fe20008000000 */
[----:B------:R-:W-:Y:S01]  /*3460*/  UMOV UR24, URZ ;  /* 0x000000ff00187c82 */ /* 0x000fe20008000000 */
[----:B---3--:R-:W-:Y:S01]  /*3470*/  ULEA UR26, UR4, UR26, 0x18 ;  /* 0x0000001a041a7291 */ /* 0x008fe2000f8ec0ff */
[----:B------:R-:W-:Y:S01]  /*3480*/  UMOV UR38, 0x0 ;  /* 0x0000000000267882 */ /* 0x000fe20000000000 */
[----:B------:R-:W-:-:S02]  /*3490*/  UMOV UR39, 0x4400910 ;  /* 0x0440091000277882 */ /* 0x000fc40000000000 */
[----:B------:R-:W-:Y:S02]  /*34a0*/  UIADD3 UR4, UPT, UPT, UR26, 0x8800, URZ ;  /* 0x000088001a047890 */ /* 0x000fe4000fffe0ff */
[----:B------:R-:W-:Y:S02]  /*34b0*/  UIADD3 UR6, UPT, UPT, UR26, 0x10800, URZ ;  /* 0x000108001a067890 */ /* 0x000fe4000fffe0ff */
[----:B----4-:R-:W-:Y:S01]  /*34c0*/  UIADD3 UR5, UPT, UPT, UR5, 0x1f, URZ ;  /* 0x0000001f05057890 */ /* 0x010fe2000fffe0ff */
[----:B--2---:R-:W2:Y:S01]  /*34d0*/  LDS R0, [UR26+0x140] ;  /* 0x0001401aff007984 */ /* 0x004ea20008000800 */
[----:B-1----:R-:W-:Y:S01]  /*34e0*/  UMOV UR36, 0x0 ;  /* 0x0000000000247882 */ /* 0x002fe20000000000 */
[----:B------:R-:W-:Y:S01]  /*34f0*/  UMOV UR37, 0x4400910 ;  /* 0x0440091000257882 */ /* 0x000fe20000000000 */
[----:B------:R-:W-:Y:S02]  /*3500*/  USHF.R.S32.HI UR40, URZ, 0x1f, UR5 ;  /* 0x0000001fff287899 */ /* 0x000fe40008011405 */
[----:B------:R-:W-:-:S02]  /*3510*/  UISETP.GE.AND UP4, UPT, UR7, 0x1, UPT ;  /* 0x000000010700788c */ /* 0x000fc4000bf86270 */
[----:B------:R-:W-:Y:S02]  /*3520*/  ULEA.HI UR40, UR40, UR5, URZ, 0x5 ;  /* 0x0000000528287291 */ /* 0x000fe4000f8f28ff */
[----:B------:R-:W-:Y:S02]  /*3530*/  USHF.R.U32.HI UR5, URZ, 0x4, UR4 ;  /* 0x00000004ff057899 */ /* 0x000fe40008011604 */
[----:B------:R-:W-:Y:S02]  /*3540*/  USHF.R.S32.HI UR40, URZ, 0x5, UR40 ;  /* 0x00000005ff287899 */ /* 0x000fe40008011428 */
[----:B------:R-:W-:Y:S02]  /*3550*/  USHF.R.U32.HI UR4, URZ, 0x4, UR6 ;  /* 0x00000004ff047899 */ /* 0x000fe40008011606 */
[----:B------:R-:W-:Y:S02]  /*3560*/  UISETP.LT.AND UP0, UPT, UR40, 0x1, UPT ;  /* 0x000000012800788c */ /* 0x000fe4000bf01270 */
[----:B------:R-:W-:-:S02]  /*3570*/  ULOP3.LUT UR5, UR5, 0x3fff, URZ, 0xc0, !UPT ;  /* 0x00003fff05057892 */ /* 0x000fc4000f8ec0ff */
[----:B------:R-:W-:Y:S02]  /*3580*/  ULOP3.LUT UR4, UR4, 0x3fff, URZ, 0xc0, !UPT ;  /* 0x00003fff04047892 */ /* 0x000fe4000f8ec0ff */
[----:B------:R-:W-:Y:S02]  /*3590*/  USEL UR41, UR40, 0x1, !UP0 ;  /* 0x0000000128297887 */ /* 0x000fe4000c000000 */
[----:B------:R-:W-:Y:S02]  /*35a0*/  ULOP3.LUT UR28, UR5, 0x10000, URZ, 0xfc, !UPT ;  /* 0x00010000051c7892 */ /* 0x000fe4000f8efcff */
[----:B------:R-:W-:Y:S02]  /*35b0*/  ULOP3.LUT UR29, UR4, 0x10000, URZ, 0xfc, !UPT ;  /* 0x00010000041d7892 */ /* 0x000fe4000f8efcff */
[----:B------:R-:W-:Y:S01]  /*35c0*/  UIADD3 UR41, UPT, UPT, -UR41, URZ, URZ ;  /* 0x000000ff29297290 */ /* 0x000fe2000fffe1ff */
[----:B------:R-:W-:Y:S01]  /*35d0*/  UMOV UR34, 0x0 ;  /* 0x0000000000227882 */ /* 0x000fe20000000000 */
[----:B------:R-:W-:Y:S01]  /*35e0*/  UMOV UR35, 0x4400910 ;  /* 0x0440091000237882 */ /* 0x000fe20000000000 */
[----:B------:R-:W-:Y:S01]  /*35f0*/  UMOV UR32, 0x0 ;  /* 0x0000000000207882 */ /* 0x000fe20000000000 */
[----:B------:R-:W-:Y:S01]  /*3600*/  UMOV UR33, 0x4400910 ;  /* 0x0440091000217882 */ /* 0x000fe20000000000 */
[----:B--2---:R-:W-:-:S15]  /*3610*/  R2UR UR42, R0 ;  /* 0x00000000002a72ca */ /* 0x004fde00000e0000 */
.L_x_66:
[----:B------:R-:W-:Y:S02]  /*3620*/  LEA R0, R10, UR26, 0x3 ;  /* 0x0000001a0a007c11 */ /* 0x000fe4000f8e18ff */
[----:B------:R-:W-:Y:S02]  /*3630*/  SHF.L.U32 R5, R9, 0x1f, RZ ;  /* 0x0000001f09057819 */ /* 0x000fe400000006ff */
[----:B------:R-:W-:Y:S01]  /*3640*/  PLOP3.LUT P0, PT, PT, PT, UP4, 0x80, 0x8 ;  /* 0x000000000008781c */ /* 0x000fe20003f0f048 */
[----:B------:R-:W-:Y:S01]  /*3650*/  VIADD R3, R0, 0xa0 ;  /* 0x000000a000037836 */ /* 0x000fe20000000000 */
[----:B-1----:R-:W1:Y:S02]  /*3660*/  SYNCS.PHASECHK.TRANS64.TRYWAIT P1, [R0+URZ+0x90], R5 ;  /* 0x00009005000075a7 */ /* 0x002e6400080211ff */
[----:B-1-3--:R-:W-:Y:S09]  /*3670*/  @!P1 BRA `(.L_x_60) ;  /* 0x00000074008c9947 */ /* 0x00aff20003800000 */
.L_x_189:
[----:B------:R-:W-:Y:S01]  /*3680*/  LEA R4, R10, UR26, 0x4 ;  /* 0x0000001a0a047c11 */ /* 0x000fe2000f8e20ff */
[----:B------:R-:W-:Y:S01]  /*3690*/  @UP4 ULEA UR4, UR24, UR26, 0x3 ;  /* 0x0000001a18044291 */ /* 0x000fe2000f8e18ff */
[----:B------:R-:W-:Y:S01]  /*36a0*/  PLOP3.LUT P2, PT, PT, PT, PT, 0x80, 0x8 ;  /* 0x000000000008781c */ /* 0x000fe20003f4f070 */
[----:B------:R-:W-:Y:S01]  /*36b0*/  ULEA UR31, UR30, UR26, 0x3 ;  /* 0x0000001a1e1f7291 */ /* 0x000fe2000f8e18ff */
[----:B------:R-:W-:Y:S02]  /*36c0*/  PRMT R3, RZ, 0x654, R3 ;  /* 0x00000654ff037816 */ /* 0x000fe40000000003 */
[----:B-1----:R-:W1:Y:S01]  /*36d0*/  LDS.128 R4, [R4+0x120] ;  /* 0x0001200004047984 */ /* 0x002e620000000c00 */
[----:B------:R-:W-:Y:S02]  /*36e0*/  @P0 SHF.L.U32 R2, R8, 0x1f, RZ ;  /* 0x0000001f08020819 */ /* 0x000fe400000006ff */
[----:B------:R-:W-:Y:S01]  /*36f0*/  SHF.L.U32 R0, R11, 0x1f, RZ ;  /* 0x0000001f0b007819 */ /* 0x000fe200000006ff */
[----:B------:R-:W-:Y:S01]  /*3700*/  @!PT LDS RZ, [RZ] ;  /* 0x00000000fffff984 */ /* 0x000fe20000000800 */
[----:B------:R-:W-:Y:S01]  /*3710*/  @!PT LDS RZ, [RZ] ;  /* 0x00000000fffff984 */ /* 0x000fe20000000800 */
[----:B------:R-:W-:Y:S01]  /*3720*/  @!PT LDS RZ, [RZ] ;  /* 0x00000000fffff984 */ /* 0x000fe20000000800 */
[----:B------:R-:W-:Y:S01]  /*3730*/  @!PT LDS RZ, [RZ] ;  /* 0x00000000fffff984 */ /* 0x000fe20000000800 */
[----:B------:R2:W-:Y:S06]  /*3740*/  MEMBAR.ALL.CTA ;  /* 0x0000000000007992 */ /* 0x0005ec0000008000 */
[----:B--2---:R-:W2:Y:S02]  /*3750*/  FENCE.VIEW.ASYNC.S ;  /* 0x00000000000073c6 */ /* 0x004ea40000000000 */
[----:B--2---:R2:W-:Y:S01]  /*3760*/  SYNCS.ARRIVE.TRANS64.RED.A1T0 RZ, [R3+URZ], RZ ;  /* 0x000000ff03ff79a7 */ /* 0x0045e200081004ff */
[----:B------:R2:W3:Y:S01]  /*3770*/  @P0 SYNCS.PHASECHK.TRANS64.TRYWAIT P2, [UR4], R2 ;  /* 0x00000002ff0005a7 */ /* 0x0004e20008041104 */
[----:B------:R-:W-:Y:S01]  /*3780*/  ULEA.HI UR4, UR30, UR30, URZ, 0x1 ;  /* 0x0000001e1e047291 */ /* 0x000fe2000f8f08ff */
[----:B-1----:R-:W-:-:S03]  /*3790*/  LOP3.LUT P1, RZ, R6, 0x1, RZ, 0xc0, !PT ;  /* 0x0000000106ff7812 */ /* 0x002fc6000782c0ff */
[----:B------:R-:W-:Y:S02]  /*37a0*/  USHF.L.U32 UR11, UR4, 0x7, URZ ;  /* 0x00000007040b7899 */ /* 0x000fe400080006ff */
[----:B------:R-:W-:Y:S02]  /*37b0*/  ULOP3.LUT UR4, UR4, 0xffe, URZ, 0xc0, !UPT ;  /* 0x00000ffe04047892 */ /* 0x000fe4000f8ec0ff */
[----:B------:R-:W-:Y:S02]  /*37c0*/  ULOP3.LUT UR11, UR11, 0xffffff00, URZ, 0xc0, !UPT ;  /* 0xffffff000b0b7892 */ /* 0x000fe4000f8ec0ff */
[----:B------:R-:W-:Y:S02]  /*37d0*/  UIADD3 UR4, UPT, UPT, -UR4, UR30, URZ ;  /* 0x0000001e04047290 */ /* 0x000fe4000fffe1ff */
[----:B------:R-:W-:Y:S01]  /*37e0*/  UIADD3 UR11, UPT, UPT, UR42, UR11, URZ ;  /* 0x0000000b2a0b7290 */ /* 0x000fe2000fffe0ff */
[----:B------:R-:W1:Y:S03]  /*37f0*/  SYNCS.PHASECHK.TRANS64.TRYWAIT P0, [UR31+0xd0], R0 ;  /* 0x0000d000ff0075a7 */ /* 0x000e66000800111f */
[----:B------:R-:W-:Y:S01]  /*3800*/  ULEA UR11, UR4, UR11, 0x14 ;  /* 0x0000000b040b7291 */ /* 0x000fe2000f8ea0ff */
[----:B-123--:R-:W-:Y:S11]  /*3810*/  @!P0 BRA `(.L_x_61) ;  /* 0x0000007400388947 */ /* 0x00eff60003800000 */
.L_x_191:
[----:B------:R-:W-:Y:S01]  /*3820*/  IADD3 R10, PT, PT, R10, 0x1, RZ ;  /* 0x000000010a0a7810 */ /* 0x000fe20007ffe0ff */
[----:B------:R-:W-:Y:S06]  /*3830*/  BRA.U !UP4, `(.L_x_62) ;  /* 0x000000010cc07547 */ /* 0x000fec000b800000 */
[----:B------:R-:W-:Y:S01]  /*3840*/  UPLOP3.LUT UP2, UPT, UPT, UPT, UPT, 0x40, 0x4 ;  /* 0x000000000004789c */ /* 0x000fe20003f4e870 */
[----:B------:R-:W-:Y:S01]  /*3850*/  UMOV UR23, UR41 ;  /* 0x0000002900177c82 */ /* 0x000fe20008000000 */
[----:B------:R-:W-:Y:S01]  /*3860*/  UMOV UR22, UR40 ;  /* 0x0000002800167c82 */ /* 0x000fe20008000000 */
[----:B------:R-:W-:-:S08]  /*3870*/  UMOV UR10, UR24 ;  /* 0x00000018000a7c82 */ /* 0x000fd00008000000 */
.L_x_65:
[----:B------:R-:W-:Y:S02]  /*3880*/  UIADD3 UR23, UPT, UPT, UR23, 0x1, URZ ;  /* 0x0000000117177890 */ /* 0x000fe4000fffe0ff */
[----:B--2---:R-:W-:Y:S02]  /*3890*/  ULEA UR5, UR10, UR26, 0x3 ;  /* 0x0000001a0a057291 */ /* 0x004fe4000f8e18ff */
[----:B------:R-:W-:Y:S01]  /*38a0*/  UISETP.NE.AND UP3, UPT, UR23, URZ, UPT ;  /* 0x000000ff1700728c */ /* 0x000fe2000bf65270 */
[----:B---3--:R-:W-:Y:S10]  /*38b0*/  @P2 BRA `(.L_x_63) ;  /* 0x00000000000c2947 */ /* 0x008ff40003800000 */
[----:B-1----:R-:W-:Y:S04]  /*38c0*/  SHF.L.U32 R3, R8, 0x1f, RZ ;  /* 0x0000001f08037819 */ /* 0x002fe800000006ff */
[----:B------:R-:W1:Y:S02]  /*38d0*/  SYNCS.PHASECHK.TRANS64.TRYWAIT P0, [UR5], R3 ;  /* 0x00000003ff0075a7 */ /* 0x000e640008001105 */
[----:B-1----:R-:W-:Y:S05]  /*38e0*/  @!P0 BRA `(.L_x_64) ;  /* 0x00000074001c8947 */ /* 0x002fea0003800000 */
.L_x_63:
[----:B------:R-:W-:Y:S01]  /*38f0*/  UISETP.NE.AND UP0, UPT, UR22, 0x1, UPT ;  /* 0x000000011600788c */ /* 0x000fe2000bf05270 */
[----:B------:R-:W-:Y:S01]  /*3900*/  PLOP3.LUT P2, PT, PT, PT, PT, 0x80, 0x8 ;  /* 0x000000000008781c */ /* 0x000fe20003f4f070 */
[----:B------:R-:W-:Y:S02]  /*3910*/  UIADD3 UR4, UPT, UPT, UR10, 0x1, URZ ;  /* 0x000000010a047890 */ /* 0x000fe4000fffe0ff */
[----:B------:R-:W-:Y:S02]  /*3920*/  UIADD3 UR25, UPT, UPT, UR5, 0x20, URZ ;  /* 0x0000002005197890 */ /* 0x000fe4000fffe0ff */
[----:B------:R-:W-:Y:S01]  /*3930*/  UISETP.NE.AND UP1, UPT, UR4, 0x4, UPT ;  /* 0x000000040400788c */ /* 0x000fe2000bf25270 */
[----:B------:R-:W-:Y:S01]  /*3940*/  PLOP3.LUT P0, PT, PT, PT, UP0, 0x80, 0x8 ;  /* 0x000000000008781c */ /* 0x000fe20003f0f008 */
[----:B------:R-:W-:Y:S02]  /*3950*/  UIADD3 UR22, UPT, UPT, UR22, -0x1, URZ ;  /* 0xffffffff16167890 */ /* 0x000fe4000fffe0ff */
[----:B------:R-:W-:Y:S02]  /*3960*/  USEL UR6, URZ, 0x1, UP1 ;  /* 0x00000001ff067887 */ /* 0x000fe40008800000 */
[----:B------:R-:W-:Y:S01]  /*3970*/  USEL UR24, UR4, URZ, UP1 ;  /* 0x000000ff04187287 */ /* 0x000fe20008800000 */
[----:B------:R-:W-:Y:S01]  /*3980*/  UMOV UR7, 0x40004040 ;  /* 0x4000404000077882 */ /* 0x000fe20000000000 */
[----:B------:R-:W-:Y:S02]  /*3990*/  UMOV UR5, 0x40004040 ;  /* 0x4000404000057882 */ /* 0x000fe40000000000 */
[----:B------:R-:W-:Y:S01]  /*39a0*/  @UP0 ULEA UR4, UR24, UR26, 0x3 ;  /* 0x0000001a18040291 */ /* 0x000fe2000f8e18ff */
[----:B------:R-:W-:Y:S01]  /*39b0*/  LOP3.LUT R8, R8, UR6, RZ, 0x3c, !PT ;  /* 0x0000000608087c12 */ /* 0x000fe2000f8e3cff */
[----:B------:R-:W-:Y:S01]  /*39c0*/  ULEA UR6, UR10, UR29, 0xb ;  /* 0x0000001d0a067291 */ /* 0x000fe2000f8e58ff */
[----:B------:R-:W-:Y:S02]  /*39d0*/  UMOV UR21, 0x40004040 ;  /* 0x4000404000157882 */ /* 0x000fe40000000000 */
[----:B-1----:R-:W-:Y:S01]  /*39e0*/  @P0 SHF.L.U32 R0, R8, 0x1f, RZ ;  /* 0x0000001f08000819 */ /* 0x002fe200000006ff */
[----:B------:R-:W-:Y:S02]  /*39f0*/  UIADD3 UR20, UPT, UPT, UR6, 0x2, URZ ;  /* 0x0000000206147890 */ /* 0x000fe4000fffe0ff */
[----:B------:R-:W-:Y:S01]  /*3a00*/  UIADD3 UR16, UPT, UPT, UR6, 0x4, URZ ;  /* 0x0000000406107890 */ /* 0x000fe2000fffe0ff */
[----:B------:R2:W3:Y:S01]  /*3a10*/  @P0 SYNCS.PHASECHK.TRANS64.TRYWAIT P2, [UR4], R0 ;  /* 0x00000000ff0005a7 */ /* 0x0004e20008041104 */
[----:B------:R-:W-:Y:S02]  /*3a20*/  ULEA UR4, UR10, UR28, 0x9 ;  /* 0x0000001c0a047291 */ /* 0x000fe4000f8e48ff */
[----:B------:R-:W-:Y:S02]  /*3a30*/  UIADD3 UR12, UPT, UPT, UR6, 0x6, URZ ;  /* 0x00000006060c7890 */ /* 0x000fe4000fffe0ff */
[----:B------:R-:W-:Y:S02]  /*3a40*/  UIADD3 UR18, UPT, UPT, UR4, 0x2, URZ ;  /* 0x0000000204127890 */ /* 0x000fe4000fffe0ff */
[----:B------:R-:W-:Y:S02]  /*3a50*/  UIADD3 UR14, UPT, UPT, UR4, 0x4, URZ ;  /* 0x00000004040e7890 */ /* 0x000fe4000fffe0ff */
[----:B------:R-:W-:Y:S01]  /*3a60*/  UIADD3 UR8, UPT, UPT, UR4, 0x6, URZ ;  /* 0x0000000604087890 */ /* 0x000fe2000fffe0ff */
[----:B------:R2:W-:Y:S01]  /*3a70*/  UTCHMMA gdesc[UR4], gdesc[UR6], tmem[UR11], tmem[UR38], idesc[UR39], UP2 ;  /* 0x00ff2606040075ea */ /* 0x0005e2000900000b */
[----:B------:R-:W-:Y:S01]  /*3a80*/  UPLOP3.LUT UP2, UPT, UPT, UPT, UPT, 0x80, 0x8 ;  /* 0x000000000008789c */ /* 0x000fe20003f4f070 */
[----:B------:R-:W-:Y:S01]  /*3a90*/  UMOV UR19, 0x40004040 ;  /* 0x4000404000137882 */ /* 0x000fe20000000000 */
[----:B------:R-:W-:Y:S01]  /*3aa0*/  UMOV UR17, 0x40004040 ;  /* 0x4000404000117882 */ /* 0x000fe20000000000 */
[----:B------:R2:W-:Y:S01]  /*3ab0*/  UTCHMMA gdesc[UR18], gdesc[UR20], tmem[UR11], tmem[UR36], idesc[UR37], UPT ;  /* 0x00ff2414120075ea */ /* 0x0005e2000b80000b */
[----:B------:R-:W-:Y:S01]  /*3ac0*/  UMOV UR15, 0x40004040 ;  /* 0x40004040000f7882 */ /* 0x000fe20000000000 */
[----:B------:R-:W-:Y:S01]  /*3ad0*/  UMOV UR13, 0x40004040 ;  /* 0x40004040000d7882 */ /* 0x000fe20000000000 */
[----:B------:R-:W-:Y:S01]  /*3ae0*/  UMOV UR9, 0x40004040 ;  /* 0x4000404000097882 */ /* 0x000fe20000000000 */
[----:B------:R2:W-:Y:S01]  /*3af0*/  UTCHMMA gdesc[UR14], gdesc[UR16], tmem[UR11], tmem[UR34], idesc[UR35], UPT ;  /* 0x00ff22100e0075ea */ /* 0x0005e2000b80000b */
[----:B------:R2:W-:Y:S01]  /*3b00*/  UTCHMMA gdesc[UR8], gdesc[UR12], tmem[UR11], tmem[UR32], idesc[UR33], UPT ;  /* 0x00ff200c080075ea */ /* 0x0005e2000b80000b */
[----:B------:R2:W-:Y:S01]  /*3b10*/  UTCBAR.MULTICAST [UR25], URZ, UR27 ;  /* 0x000000ff190073e9 */ /* 0x0005e2000800081b */
[----:B------:R-:W-:Y:S01]  /*3b20*/  UMOV UR10, UR24 ;  /* 0x00000018000a7c82 */ /* 0x000fe20008000000 */
[----:B------:R-:W-:Y:S05]  /*3b30*/  BRA.U UP3, `(.L_x_65) ;  /* 0xfffffffd03507547 */ /* 0x000fea000b83ffff */
.L_x_62:
[----:B--2---:R-:W-:Y:S01]  /*3b40*/  UIADD3 UR4, UPT, UPT, UR30, 0x1, URZ ;  /* 0x000000011e047890 */ /* 0x004fe2000fffe0ff */
[C---:B------:R-:W-:Y:S01]  /*3b50*/  ISETP.NE.AND P0, PT, R10.reuse, 0x2, PT ;  /* 0x000000020a00780c */ /* 0x040fe20003f05270 */
[----:B------:R-:W-:Y:S02]  /*3b60*/  UIADD3 UR5, UPT, UPT, UR31, 0xb0, URZ ;  /* 0x000000b01f057890 */ /* 0x000fe4000fffe0ff */
[----:B------:R-:W-:Y:S01]  /*3b70*/  UISETP.NE.AND UP0, UPT, UR4, 0x4, UPT ;  /* 0x000000040400788c */ /* 0x000fe2000bf05270 */
[----:B-1----:R-:W-:Y:S02]  /*3b80*/  SEL R0, RZ, 0x1, P0 ;  /* 0x00000001ff007807 */ /* 0x002fe40000000000 */
[----:B------:R-:W-:Y:S01]  /*3b90*/  SEL R10, R10, RZ, P0 ;  /* 0x000000ff0a0a7207 */ /* 0x000fe20000000000 */
[----:B------:R-:W-:Y:S01]  /*3ba0*/  USEL UR6, URZ, 0x1, UP0 ;  /* 0x00000001ff067887 */ /* 0x000fe20008000000 */
[----:B------:R-:W-:Y:S01]  /*3bb0*/  LOP3.LUT R9, R9, R0, RZ, 0x3c, !PT ;  /* 0x0000000009097212 */ /* 0x000fe200078e3cff */
[----:B------:R-:W-:Y:S01]  /*3bc0*/  USEL UR30, UR4, URZ, UP0 ;  /* 0x000000ff041e7287 */ /* 0x000fe20008000000 */
[----:B------:R1:W-:Y:S03]  /*3bd0*/  UTCBAR [UR5], URZ ;  /* 0x000000ff050073e9 */ /* 0x0003e600080000ff */
[----:B------:R-:W-:Y:S01]  /*3be0*/  LOP3.LUT R11, R11, UR6, RZ, 0x3c, !PT ;  /* 0x000000060b0b7c12 */ /* 0x000fe2000f8e3cff */
[----:B------:R-:W-:Y:S07]  /*3bf0*/  @P1 BRA `(.L_x_66) ;  /* 0xfffffff800881947 */ /* 0x000fee000383ffff */
[----:B------:R-:W2:Y:S01]  /*3c00*/  S2UR UR8, SR_CgaCtaId ;  /* 0x00000000000879c3 */ /* 0x000ea20000008800 */
[----:B------:R-:W-:Y:S01]  /*3c10*/  ELECT P0, URZ, PT ;  /* 0x0000000000ff782f */ /* 0x000fe20003800000 */
[----:B------:R-:W-:Y:S01]  /*3c20*/  IMAD.MOV.U32 R0, RZ, RZ, 0x1 ;  /* 0x00000001ff007424 */ /* 0x000fe200078e00ff */
[----:B------:R-:W-:Y:S01]  /*3c30*/  UIADD3 UR26, UPT, UPT, UR26, 0xd0, URZ ;  /* 0x000000d01a1a7890 */ /* 0x000fe2000fffe0ff */
[----:B------:R-:W-:Y:S01]  /*3c40*/  SHF.L.U32 R3, R11, 0x1f, RZ ;  /* 0x0000001f0b037819 */ /* 0x000fe200000006ff */
[----:B------:R-:W-:-:S03]  /*3c50*/  UMOV UR4, 0x40 ;  /* 0x0000004000047882 */ /* 0x000fc60000000000 */
[----:B------:R-:W-:Y:S01]  /*3c60*/  UVIRTCOUNT.DEALLOC.SMPOOL 0x80 ;  /* 0x000000800000784c */ /* 0x000fe20000000000 */
[----:B--2---:R-:W-:Y:S02]  /*3c70*/  ULEA UR8, UR8, UR4, 0x18 ;  /* 0x0000000408087291 */ /* 0x004fe4000f8ec0ff */
[----:B------:R-:W-:-:S07]  /*3c80*/  ULEA UR4, UR30, UR26, 0x3 ;  /* 0x0000001a1e047291 */ /* 0x000fce000f8e18ff */
[----:B------:R2:W-:Y:S02]  /*3c90*/  @P0 STS.U8 [UR8+0x1c], R0 ;  /* 0x00001c00ff000988 */ /* 0x0005e40008000008 */
[----:B------:R-:W4:Y:S02]  /*3ca0*/  SYNCS.PHASECHK.TRANS64.TRYWAIT P0, [UR4], R3 ;  /* 0x00000003ff0075a7 */ /* 0x000f240008001104 */
[----:B--2-4-:R-:W-:Y:S05]  /*3cb0*/  @!P0 BRA `(.L_x_67) ;  /* 0x0000007000408947 */ /* 0x014fea0003800000 */
.L_x_194:
[----:B------:R-:W-:-:S04]  /*3cc0*/  UIADD3 UR4, UPT, UPT, UR30, 0x1, URZ ;  /* 0x000000011e047890 */ /* 0x000fc8000fffe0ff */
[----:B------:R-:W-:-:S04]  /*3cd0*/  UISETP.NE.AND UP0, UPT, UR4, 0x4, UPT ;  /* 0x000000040400788c */ /* 0x000fc8000bf05270 */
[----:B------:R-:W-:Y:S02]  /*3ce0*/  USEL UR6, URZ, 0x1, UP0 ;  /* 0x00000001ff067887 */ /* 0x000fe40008000000 */
[----:B------:R-:W-:-:S04]  /*3cf0*/  USEL UR4, UR4, URZ, UP0 ;  /* 0x000000ff04047287 */ /* 0x000fc80008000000 */
[----:B-1----:R-:W-:Y:S01]  /*3d00*/  ULEA UR5, UR4, UR26, 0x3 ;  /* 0x0000001a04057291 */ /* 0x002fe2000f8e18ff */
[----:B------:R-:W-:-:S04]  /*3d10*/  LOP3.LUT R2, R11, UR6, RZ, 0x3c, !PT ;  /* 0x000000060b027c12 */ /* 0x000fc8000f8e3cff */
[----:B--2---:R-:W-:-:S04]  /*3d20*/  SHF.L.U32 R3, R2, 0x1f, RZ ;  /* 0x0000001f02037819 */ /* 0x004fc800000006ff */
[----:B------:R-:W1:Y:S02]  /*3d30*/  SYNCS.PHASECHK.TRANS64.TRYWAIT P0, [UR5], R3 ;  /* 0x00000003ff0075a7 */ /* 0x000e640008001105 */
[----:B-1----:R-:W-:Y:S05]  /*3d40*/  @!P0 BRA `(.L_x_68) ;  /* 0x0000007000348947 */ /* 0x002fea0003800000 */
.L_x_196:
        /* <DEDUP_REMOVED lines=9> */
.L_x_198:
[----:B------:R-:W-:-:S04]  /*3de0*/  UIADD3 UR4, UPT, UPT, UR4, 0x1, URZ ;  /* 0x0000000104047890 */ /* 0x000fc8000fffe0ff */
[----:B------:R-:W-:-:S04]  /*3df0*/  UISETP.NE.AND UP0, UPT, UR4, 0x4, UPT ;  /* 0x000000040400788c */ /* 0x000fc8000bf05270 */
[----:B------:R-:W-:Y:S02]  /*3e00*/  USEL UR5, URZ, 0x1, UP0 ;  /* 0x00000001ff057887 */ /* 0x000fe40008000000 */
[----:B------:R-:W-:-:S04]  /*3e10*/  USEL UR4, UR4, URZ, UP0 ;  /* 0x000000ff04047287 */ /* 0x000fc80008000000 */
[----:B------:R-:W-:Y:S01]  /*3e20*/  ULEA UR4, UR4, UR26, 0x3 ;  /* 0x0000001a04047291 */ /* 0x000fe2000f8e18ff */
[----:B-1----:R-:W-:-:S04]  /*3e30*/  LOP3.LUT R3, R2, UR5, RZ, 0x3c, !PT ;  /* 0x0000000502037c12 */ /* 0x002fc8000f8e3cff */
[----:B------:R-:W-:-:S04]  /*3e40*/  SHF.L.U32 R3, R3, 0x1f, RZ ;  /* 0x0000001f03037819 */ /* 0x000fc800000006ff */
[----:B------:R-:W1:Y:S02]  /*3e50*/  SYNCS.PHASECHK.TRANS64.TRYWAIT P0, [UR4], R3 ;  /* 0x00000003ff0075a7 */ /* 0x000e640008001104 */
[----:B-1----:R-:W-:Y:S05]  /*3e60*/  @!P0 BRA `(.L_x_70) ;  /* 0x00000070001c8947 */ /* 0x002fea0003800000 */
.L_x_200:
[----:B------:R-:W-:Y:S01]  /*3e70*/  NOP ;  /* 0x0000000000007918 */ /* 0x000fe20000000000 */
[----:B-1----:R-:W1:Y:S01]  /*3e80*/  LDS R0, [UR8+0x14] ;  /* 0x00001408ff007984 */ /* 0x002e620008000800 */
[----:B------:R-:W-:Y:S01]  /*3e90*/  ULOP3.LUT UR4, UR42, 0xffff, URZ, 0xc0, !UPT ;  /* 0x0000ffff2a047892 */ /* 0x000fe2000f8ec0ff */
[----:B------:R-:W-:Y:S01]  /*3ea0*/  UMOV UR5, 0xffff ;  /* 0x0000ffff00057882 */ /* 0x000fe20000000000 */
[----:B------:R-:W-:Y:S02]  /*3eb0*/  UMOV UR6, 0x1 ;  /* 0x0000000100067882 */ /* 0x000fe40000000000 */
[----:B------:R-:W-:-:S04]  /*3ec0*/  USHF.R.U32.HI UR4, URZ, 0x5, UR4 ;  /* 0x00000005ff047899 */ /* 0x000fc80008011604 */
[----:B------:R-:W-:Y:S02]  /*3ed0*/  USHF.L.U32 UR5, UR5, UR4, URZ ;  /* 0x0000000405057299 */ /* 0x000fe400080006ff */
[----:B------:R-:W-:-:S04]  /*3ee0*/  USHF.L.U32 UR4, UR6, UR4, URZ ;  /* 0x0000000406047299 */ /* 0x000fc800080006ff */
[----:B-1----:R-:W-:-:S04]  /*3ef0*/  LOP3.LUT R0, R0, UR5, RZ, 0xc0, !PT ;  /* 0x0000000500007c12 */ /* 0x002fc8000f8ec0ff */
[----:B------:R-:W-:-:S13]  /*3f00*/  ISETP.NE.AND P0, PT, R0, UR5, PT ;  /* 0x0000000500007c0c */ /* 0x000fda000bf05270 */
[----:B------:R-:W-:Y:S05]  /*3f10*/  @P0 BRA `(.L_x_71) ;  /* 0x0000000000580947 */ /* 0x000fea0003800000 */
[----:B------:R-:W1:Y:S02]  /*3f20*/  LDS R0, [UR8+0x18] ;  /* 0x00001808ff007984 */ /* 0x000e640008000800 */
[----:B-1----:R-:W-:-:S04]  /*3f30*/  LOP3.LUT R0, R0, UR4, RZ, 0xc0, !PT ;  /* 0x0000000400007c12 */ /* 0x002fc8000f8ec0ff */
[----:B------:R-:W-:-:S13]  /*3f40*/  ISETP.NE.AND P0, PT, R0, UR4, PT ;  /* 0x0000000400007c0c */ /* 0x000fda000bf05270 */
[----:B------:R-:W-:Y:S05]  /*3f50*/  @P0 BRA `(.L_x_72) ;  /* 0x00000000003c0947 */ /* 0x000fea0003800000 */
[----:B------:R-:W1:Y:S01]  /*3f60*/  S2R R2, SR_LANEID ;  /* 0x0000000000027919 */ /* 0x000e620000000000 */
[----:B------:R-:W-:Y:S01]  /*3f70*/  ULOP3.LUT UR5, URZ, UR5, URZ, 0x33, !UPT ;  /* 0x00000005ff057292 */ /* 0x000fe2000f8e33ff */
[----:B------:R-:W-:Y:S01]  /*3f80*/  LOP3.LUT R4, RZ, UR4, RZ, 0x33, !PT ;  /* 0x00000004ff047c12 */ /* 0x000fe2000f8e33ff */
[----:B------:R-:W-:Y:S02]  /*3f90*/  VOTEU.ANY UR4, UPT, PT ;  /* 0x0000000000047886 */ /* 0x000fe400038e0100 */
[----:B------:R-:W-:Y:S01]  /*3fa0*/  UFLO.U32 UR4, UR4 ;  /* 0x00000004000472bd */ /* 0x000fe200080e0000 */
[----:B------:R-:W2:Y:S01]  /*3fb0*/  REDUX UR6, R4 ;  /* 0x00000000040673c4 */ /* 0x000ea20000000000 */
[----:B------:R-:W-:-:S06]  /*3fc0*/  IMAD.U32 R0, RZ, RZ, UR5 ;  /* 0x00000005ff007e24 */ /* 0x000fcc000f8e00ff */
[----:B------:R4:W-:Y:S01]  /*3fd0*/  UTCATOMSWS.AND URZ, UR5 ;  /* 0x0000000500ff79e3 */ /* 0x0009e20008000000 */
[----:B------:R-:W3:Y:S01]  /*3fe0*/  REDUX UR7, R0 ;  /* 0x00000000000773c4 */ /* 0x000ee20000000000 */
[----:B-1----:R-:W-:Y:S01]  /*3ff0*/  ISETP.EQ.U32.AND P0, PT, R2, UR4, PT ;  /* 0x0000000402007c0c */ /* 0x002fe2000bf02070 */
[----:B--2---:R-:W-:Y:S01]  /*4000*/  IMAD.U32 R2, RZ, RZ, UR6 ;  /* 0x00000006ff027e24 */ /* 0x004fe2000f8e00ff */
[----:B---3--:R-:W-:-:S11]  /*4010*/  MOV R3, UR7 ;  /* 0x0000000700037c02 */ /* 0x008fd60008000f00 */
[----:B------:R4:W-:Y:S04]  /*4020*/  @P0 ATOMS.AND RZ, [UR8+0x14], R3 ;  /* 0x00001403ffff098c */ /* 0x0009e8000a800008 */
[----:B------:R4:W-:Y:S01]  /*4030*/  @P0 ATOMS.AND RZ, [UR8+0x18], R2 ;  /* 0x00001802ffff098c */ /* 0x0009e2000a800008 */
[----:B------:R-:W-:Y:S05]  /*4040*/  BRA `(.L_x_73) ;  /* 0x0000000000147947 */ /* 0x000fea0003800000 */
.L_x_72:
[----:B------:R-:W-:Y:S02]  /*4050*/  MOV R2, 0x4070 ;  /* 0x0000407000027802 */ /* 0x000fe40000000f00 */
[----:B---3-5:R-:W-:Y:S05]  /*4060*/  CALL.REL.NOINC `($__internal_0_$__cuda_sm10x_tcgen05_guardrail_trap_col_being_dealloced_not_returned_by_alloc) ;  /* 0x0000007400b47944 */ /* 0x028fea0003c00000 */
[----:B------:R-:W-:Y:S05]  /*4070*/  BRA `(.L_x_73) ;  /* 0x0000000000087947 */ /* 0x000fea0003800000 */
.L_x_71:
[----:B------:R-:W-:Y:S02]  /*4080*/  MOV R2, 0x40a0 ;  /* 0x000040a000027802 */ /* 0x000fe40000000f00 */
[----:B---3-5:R-:W-:Y:S05]  /*4090*/  CALL.REL.NOINC `($__internal_2_$__cuda_sm10x_tcgen05_guardrail_trap_unallocated_columns_being_dealloced) ;  /* 0x0000007400c07944 */ /* 0x028fea0003c00000 */
.L_x_73:
[----:B------:R-:W-:Y:S01]  /*40a0*/  NOP ;  /* 0x0000000000007918 */ /* 0x000fe20000000000 */
[----:B----4-:R-:W-:Y:S05]  /*40b0*/  EXIT ;  /* 0x000000000000794d */ /* 0x010fea0003800000 */
.L_x_55:
[----:B------:R-:W-:-:S09]  /*40c0*/  UISETP.NE.OR UP0, UPT, UR17, 0x3, !UP5 ;  /* 0x000000031100788c */ /* 0x000fd2000ef05670 */
[----:B------:R-:W-:Y:S05]  /*40d0*/  BRA.U UP0, `(.L_x_74) ;  /* 0x0000001500d87547 */ /* 0x000fea000b800000 */
[----:B------:R-:W2:Y:S01]  /*40e0*/  S2UR UR10, SR_CgaCtaId ;  /* 0x00000000000a79c3 */ /* 0x000ea20000008800 */
[----:B------:R-:W3:Y:S01]  /*40f0*/  LDCU UR46, c[0x0][0x370] ;  /* 0x00006e00ff2e77ac */ /* 0x000ee20008000800 */
[----:B------:R-:W-:Y:S01]  /*4100*/  HFMA2 R14, -RZ, RZ, 0, 0 ;  /* 0x00000000ff0e7431 */ /* 0x000fe200000001ff */
[----:B------:R-:W-:Y:S01]  /*4110*/  MOV R13, RZ ;  /* 0x000000ff000d7202 */ /* 0x000fe20000000f00 */
[----:B------:R-:W-:Y:S01]  /*4120*/  HFMA2 R7, -RZ, RZ, 0, 0.0078125 ;  /* 0x00002000ff077431 */ /* 0x000fe200000001ff */
[----:B------:R-:W3:Y:S03]  /*4130*/  LDCU.128 UR48, c[0x0][0xb10] ;  /* 0x00016200ff3077ac */ /* 0x000ee60008000c00 */
[----:B------:R-:W4:Y:S01]  /*4140*/  LDC.64 R16, c[0x0][0x348] ;  /* 0x0000d200ff107b82 */ /* 0x000f220000000a00 */
[----:B------:R-:W1:Y:S01]  /*4150*/  LDCU UR39, c[0x0][0x374] ;  /* 0x00006e80ff2777ac */ /* 0x000e620008000800 */
[----:B------:R-:W2:Y:S06]  /*4160*/  LDCU UR15, c[0x0][0xb0c] ;  /* 0x00016180ff0f77ac */ /* 0x000eac0008000800 */
[----:B------:R-:W4:Y:S01]  /*4170*/  LDC.64 R2, c[0x0][0x888] ;  /* 0x00022200ff027b82 */ /* 0x000f220000000a00 */
[----:B------:R-:W4:Y:S01]  /*4180*/  LDCU UR54, c[0x0][0xb20] ;  /* 0x00016400ff3677ac */ /* 0x000f220008000800 */
[----:B------:R-:W4:Y:S06]  /*4190*/  LDCU UR4, c[0x0][0xb30] ;  /* 0x00016600ff0477ac */ /* 0x000f2c0008000800 */
[----:B------:R-:W4:Y:S01]  /*41a0*/  LDC.64 R4, c[0x0][0x890] ;  /* 0x00022400ff047b82 */ /* 0x000f220000000a00 */
[----:B------:R-:W-:Y:S01]  /*41b0*/  UMOV UR21, 0x400 ;  /* 0x0000040000157882 */ /* 0x000fe20000000000 */
[----:B---3--:R-:W-:-:S02]  /*41c0*/  UIMAD.WIDE.U32 UR6, UR46, UR48, URZ ;  /* 0x000000302e0672a5 */ /* 0x008fc4000f8e00ff */
[----:B-1----:R-:W-:Y:S02]  /*41d0*/  UIMAD.WIDE.U32 UR8, UR39, UR51, URZ ;  /* 0x00000033270872a5 */ /* 0x002fe4000f8e00ff */
[----:B--2---:R-:W-:Y:S02]  /*41e0*/  ULEA UR21, UR10, UR21, 0x18 ;  /* 0x000000150a157291 */ /* 0x004fe4000f8ec0ff */
[----:B------:R-:W-:Y:S02]  /*41f0*/  UPLOP3.LUT UP1, UPT, UPT, UPT, UPT, 0x40, 0x4 ;  /* 0x000000000004789c */ /* 0x000fe40003f2e870 */
[----:B------:R-:W-:Y:S02]  /*4200*/  UIADD3 UR41, UPT, UPT, UR21, 0x40, URZ ;  /* 0x0000004015297890 */ /* 0x000fe4000fffe0ff */
[----:B------:R-:W-:Y:S02]  /*4210*/  UIADD3 UR33, UPT, UPT, UR21, 0x48, URZ ;  /* 0x0000004815217890 */ /* 0x000fe4000fffe0ff */
[----:B------:R-:W-:-:S02]  /*4220*/  UIADD3 UR25, UPT, UPT, UR21, 0x50, URZ ;  /* 0x0000005015197890 */ /* 0x000fc4000fffe0ff */
[----:B------:R-:W-:Y:S01]  /*4230*/  UIADD3 UR17, UPT, UPT, UR21, 0x58, URZ ;  /* 0x0000005815117890 */ /* 0x000fe2000fffe0ff */
[----:B------:R-:W-:Y:S01]  /*4240*/  UMOV UR6, UR7 ;  /* 0x0000000700067c82 */ /* 0x000fe20008000000 */
[----:B------:R-:W-:Y:S01]  /*4250*/  UMOV UR47, UR9 ;  /* 0x00000009002f7c82 */ /* 0x000fe20008000000 */
[----:B------:R-:W-:Y:S02]  /*4260*/  UISETP.GE.AND UP0, UPT, UR45, 0x1, UPT ;  /* 0x000000012d00788c */ /* 0x000fe4000bf06270 */
[----:B------:R-:W-:Y:S01]  /*4270*/  UISETP.NE.AND UP4, UPT, UR45, 0x1, UPT ;  /* 0x000000012d00788c */ /* 0x000fe2000bf85270 */
[----:B------:R-:W1:Y:S01]  /*4280*/  LDCU.64 UR22, c[0x0][0xb28] ;  /* 0x00016500ff1677ac */ /* 0x000e620008000a00 */
[----:B------:R-:W-:Y:S02]  /*4290*/  UISETP.NE.AND UP6, UPT, UR15, 0x1, UPT ;  /* 0x000000010f00788c */ /* 0x000fe4000bfc5270 */
[----:B------:R-:W-:Y:S02]  /*42a0*/  UISETP.NE.AND UP5, UPT, UR50, 0x1, UPT ;  /* 0x000000013200788c */ /* 0x000fe4000bfa5270 */
[----:B------:R-:W-:-:S02]  /*42b0*/  USHF.R.U32.HI UR52, URZ, UR49, UR6 ;  /* 0x00000031ff347299 */ /* 0x000fc40008011606 */
[----:B------:R-:W-:Y:S02]  /*42c0*/  UPRMT UR37, UR10, 0x654, UR41 ;  /* 0x000006540a257896 */ /* 0x000fe40008000029 */
[----:B------:R-:W-:Y:S02]  /*42d0*/  UPRMT UR31, UR10, 0x654, UR33 ;  /* 0x000006540a1f7896 */ /* 0x000fe40008000021 */
[----:B------:R-:W-:Y:S02]  /*42e0*/  UPRMT UR30, UR10, 0x654, UR25 ;  /* 0x000006540a1e7896 */ /* 0x000fe40008000019 */
[----:B------:R-:W-:Y:S02]  /*42f0*/  UPRMT UR29, UR10, 0x654, UR17 ;  /* 0x000006540a1d7896 */ /* 0x000fe40008000011 */
[----:B----4-:R-:W-:Y:S02]  /*4300*/  USHF.R.U32.HI UR47, URZ, UR54, UR47 ;  /* 0x00000036ff2f7299 */ /* 0x010fe4000801162f */
[----:B------:R-:W-:-:S11]  /*4310*/  UISETP.NE.AND UP3, UPT, UR4, 0x1, UPT ;  /* 0x000000010400788c */ /* 0x000fd6000bf65270 */
.L_x_89:
[C---:B------:R-:W-:Y:S02]  /*4320*/  LEA R12, R14.reuse, UR21, 0x3 ;  /* 0x000000150e0c7c11 */ /* 0x040fe4000f8e18ff */
[----:B------:R-:W-:Y:S02]  /*4330*/  SHF.L.U32 R9, R13, 0x1f, RZ ;  /* 0x0000001f0d097819 */ /* 0x000fe400000006ff */
[----:B------:R-:W-:Y:S02]  /*4340*/  LEA R10, R14, UR21, 0x4 ;  /* 0x000000150e0a7c11 */ /* 0x000fe4000f8e20ff */
[----:B--2---:R-:W2:Y:S02]  /*4350*/  SYNCS.PHASECHK.TRANS64.TRYWAIT P0, [R12+URZ+0x90], R9 ;  /* 0x000090090c0075a7 */ /* 0x004ea400080011ff */
[----:B--2---:R-:W-:Y:S05]  /*4360*/  @!P0 BRA `(.L_x_75) ;  /* 0x0000006800f48947 */ /* 0x004fea0003800000 */
.L_x_201:
[----:B--2---:R-:W2:Y:S01]  /*4370*/  LDS.128 R8, [R10+0x120] ;  /* 0x000120000a087984 */ /* 0x004ea20000000c00 */
[----:B------:R-:W-:Y:S01]  /*4380*/  UISETP.GE.AND UP0, UPT, UR45, 0x1, UPT ;  /* 0x000000012d00788c */ /* 0x000fe2000bf06270 */
[----:B------:R-:W-:Y:S01]  /*4390*/  @!PT LDS RZ, [RZ] ;  /* 0x00000000fffff984 */ /* 0x000fe20000000800 */
[----:B------:R-:W-:Y:S01]  /*43a0*/  @!PT LDS RZ, [RZ] ;  /* 0x00000000fffff984 */ /* 0x000fe20000000800 */
[----:B------:R-:W-:Y:S01]  /*43b0*/  @!PT LDS RZ, [RZ] ;  /* 0x00000000fffff984 */ /* 0x000fe20000000800 */
[----:B------:R-:W-:Y:S01]  /*43c0*/  @!PT LDS RZ, [RZ] ;  /* 0x00000000fffff984 */ /* 0x000fe20000000800 */
[----:B------:R3:W-:Y:S06]  /*43d0*/  MEMBAR.ALL.CTA ;  /* 0x0000000000007992 */ /* 0x0007ec0000008000 */
[----:B---3--:R-:W3:Y:S01]  /*43e0*/  FENCE.VIEW.ASYNC.S ;  /* 0x00000000000073c6 */ /* 0x008ee20000000000 */
[----:B--2---:R-:W-:Y:S11]  /*43f0*/  LOP3.LUT P0, RZ, R10, 0x1, RZ, 0xc0, !PT ;  /* 0x000000010aff7812 */ /* 0x004ff6000780c0ff */
[----:B------:R-:W-:Y:S02]  /*4400*/  @!UPT UIADD3 URZ, UPT, UPT, URZ, URZ, URZ ;  /* 0x000000fffffff290 */ /* 0x000fe4000fffe0ff */
[----:B---3--:R-:W-:Y:S01]  /*4410*/  VOTEU.ANY UP2, P0 ;  /* 0x0000000000ff7886 */ /* 0x008fe20000040100 */
[----:B------:R-:W-:Y:S11]  /*4420*/  PLOP3.LUT P0, PT, PT, PT, UP2, 0x80, 0x8 ;  /* 0x000000000008781c */ /* 0x000ff60003f0f028 */
[----:B------:R-:W-:Y:S02]  /*4430*/  @!UPT UIADD3 URZ, UPT, UPT, URZ, URZ, URZ ;  /* 0x000000fffffff290 */ /* 0x000fe4000fffe0ff */
[----:B------:R-:W-:Y:S02]  /*4440*/  @P0 SHF.R.U32.HI R0, RZ, 0x10, R9 ;  /* 0x00000010ff000819 */ /* 0x000fe40000011609 */
[----:B------:R-:W-:Y:S02]  /*4450*/  @P0 MOV R6, R8 ;  /* 0x0000000800060202 */ /* 0x000fe40000000f00 */
[----:B------:R-:W-:Y:S01]  /*4460*/  @P0 R2UR UR4, R0 ;  /* 0x00000000000402ca */ /* 0x000fe200000e0000 */
[----:B------:R-:W-:Y:S01]  /*4470*/  VIADD R0, R12, 0xa0 ;  /* 0x000000a00c007836 */ /* 0x000fe20000000000 */
[----:B------:R-:W-:Y:S02]  /*4480*/  @P0 LOP3.LUT R8, R9, 0xffff, RZ, 0xc0, !PT ;  /* 0x0000ffff09080812 */ /* 0x000fe400078ec0ff */
[----:B------:R-:W-:Y:S02]  /*4490*/  @P0 R2UR UR6, R6 ;  /* 0x00000000060602ca */ /* 0x000fe400000e0000 */
[----:B------:R-:W-:Y:S02]  /*44a0*/  PRMT R0, RZ, 0x654, R0 ;  /* 0x00000654ff007816 */ /* 0x000fe40000000000 */
[----:B------:R-:W-:Y:S02]  /*44b0*/  @P0 R2UR UR5, R8 ;  /* 0x00000000080502ca */ /* 0x000fe400000e0000 */
[----:B------:R2:W-:Y:S03]  /*44c0*/  SYNCS.ARRIVE.TRANS64.RED.A1T0 RZ, [R0+URZ], RZ ;  /* 0x000000ff00ff79a7 */ /* 0x0005e600081004ff */
[----:B------:R-:W-:Y:S04]  /*44d0*/  @UP2 UMOV UR38, UR4 ;  /* 0x0000000400262c82 */ /* 0x000fe80008000000 */
[----:B------:R-:W-:Y:S04]  /*44e0*/  @UP2 UMOV UR14, UR6 ;  /* 0x00000006000e2c82 */ /* 0x000fe80008000000 */
[----:B------:R-:W-:Y:S01]  /*44f0*/  @UP2 UMOV UR13, UR5 ;  /* 0x00000005000d2c82 */ /* 0x000fe20008000000 */
[----:B------:R-:W-:Y:S05]  /*4500*/  BRA.U !UP0, `(.L_x_76) ;  /* 0x0000000108a47547 */ /* 0x000fea000b800000 */
[----:B------:R-:W-:Y:S02]  /*4510*/  UIMAD.WIDE.U32 UR18, UR13, UR51, URZ ;  /* 0x000000330d1272a5 */ /* 0x000fe4000f8e00ff */
[----:B------:R-:W-:Y:S02]  /*4520*/  UIMAD.WIDE.U32 UR26, UR14, UR48, URZ ;  /* 0x000000300e1a72a5 */ /* 0x000fe4000f8e00ff */
[----:B------:R-:W-:Y:S02]  /*4530*/  USEL UR4, UR39, UR47, !UP5 ;  /* 0x0000002f27047287 */ /* 0x000fe4000e800000 */
[----:B------:R-:W-:Y:S02]  /*4540*/  USEL UR7, UR46, UR52, !UP6 ;  /* 0x000000342e077287 */ /* 0x000fe4000f000000 */
[----:B-1----:R-:W-:Y:S02]  /*4550*/  UIMAD.WIDE.U32 UR8, UR4, UR22, URZ ;  /* 0x00000016040872a5 */ /* 0x002fe4000f8e00ff */
[----:B------:R-:W-:Y:S01]  /*4560*/  UIMAD.WIDE.U32 UR10, UR7, UR22, URZ ;  /* 0x00000016070a72a5 */ /* 0x000fe2000f8e00ff */
[----:B------:R-:W-:Y:S02]  /*4570*/  UMOV UR5, UR19 ;  /* 0x0000001300057c82 */ /* 0x000fe40008000000 */
[----:B------:R-:W-:Y:S03]  /*4580*/  USHF.R.U32.HI UR6, URZ, UR54, UR5 ;  /* 0x00000036ff067299 */ /* 0x000fe60008011605 */
[----:B------:R-:W-:Y:S01]  /*4590*/  UMOV UR5, UR27 ;  /* 0x0000001b00057c82 */ /* 0x000fe20008000000 */
[----:B------:R-:W-:Y:S02]  /*45a0*/  USEL UR6, UR13, UR6, !UP5 ;  /* 0x000000060d067287 */ /* 0x000fe4000e800000 */
[----:B------:R-:W-:Y:S03]  /*45b0*/  USHF.R.U32.HI UR12, URZ, UR49, UR5 ;  /* 0x00000031ff0c7299 */ /* 0x000fe60008011605 */
[----:B------:R-:W-:Y:S02]  /*45c0*/  UMOV UR5, UR9 ;  /* 0x0000000900057c82 */ /* 0x000fe40008000000 */
[----:B------:R-:W-:Y:S03]  /*45d0*/  @UP4 USHF.R.U32.HI UR4, URZ, UR23, UR5 ;  /* 0x00000017ff044299 */ /* 0x000fe60008011605 */
[----:B------:R-:W-:Y:S01]  /*45e0*/  UMOV UR5, UR11 ;  /* 0x0000000b00057c82 */ /* 0x000fe20008000000 */
[----:B------:R-:W-:Y:S02]  /*45f0*/  UIMAD UR4, UR45, UR4, URZ ;  /* 0x000000042d0472a4 */ /* 0x000fe4000f8e02ff */
[----:B------:R-:W-:Y:S02]  /*4600*/  @UP4 USHF.R.U32.HI UR7, URZ, UR23, UR5 ;  /* 0x00000017ff074299 */ /* 0x000fe40008011605 */
[----:B------:R-:W-:Y:S02]  /*4610*/  UIMAD.WIDE.U32 UR10, UR6, UR22, URZ ;  /* 0x00000016060a72a5 */ /* 0x000fe4000f8e00ff */
[----:B------:R-:W-:Y:S02]  /*4620*/  USEL UR5, UR14, UR12, !UP6 ;  /* 0x0000000c0e057287 */ /* 0x000fe4000f000000 */
[----:B------:R-:W-:Y:S02]  /*4630*/  UIMAD UR8, UR45, UR7, URZ ;  /* 0x000000072d0872a4 */ /* 0x000fe4000f8e02ff */
[----:B------:R-:W-:Y:S03]  /*4640*/  UISETP.GE.AND UP0, UPT, UR6, UR4, UPT ;  /* 0x000000040600728c */ /* 0x000fe6000bf06270 */
[----:B------:R-:W-:Y:S01]  /*4650*/  UMOV UR4, UR11 ;  /* 0x0000000b00047c82 */ /* 0x000fe20008000000 */
[----:B------:R-:W-:Y:S02]  /*4660*/  UISETP.GE.OR UP0, UPT, UR5, UR8, UP0 ;  /* 0x000000080500728c */ /* 0x000fe40008706670 */
[----:B------:R-:W-:Y:S02]  /*4670*/  USHF.R.U32.HI UR4, URZ, UR23, UR4 ;  /* 0x00000017ff047299 */ /* 0x000fe40008011604 */
[----:B------:R-:W-:Y:S02]  /*4680*/  UIMAD.WIDE.U32 UR8, UR5, UR22, URZ ;  /* 0x00000016050872a5 */ /* 0x000fe4000f8e00ff */
[----:B------:R-:W-:Y:S04]  /*4690*/  USEL UR10, UR6, UR4, !UP4 ;  /* 0x00000004060a7287 */ /* 0x000fe8000e000000 */
[----:B------:R-:W-:Y:S01]  /*46a0*/  UIADD3 UR11, UPT, UPT, -UR10, URZ, URZ ;  /* 0x000000ff0a0b7290 */ /* 0x000fe2000fffe1ff */
[----:B------:R-:W-:Y:S02]  /*46b0*/  @!UP0 UMOV UR4, UR9 ;  /* 0x0000000900048c82 */ /* 0x000fe40008000000 */
[----:B------:R-:W-:Y:S02]  /*46c0*/  @!UP0 USHF.R.U32.HI UR4, URZ, UR23, UR4 ;  /* 0x00000017ff048299 */ /* 0x000fe40008011604 */
[----:B------:R-:W-:Y:S02]  /*46d0*/  UIMAD UR8, UR45, UR11, UR6 ;  /* 0x0000000b2d0872a4 */ /* 0x000fe4000f8e0206 */
[----:B------:R-:W-:Y:S04]  /*46e0*/  @!UP0 USEL UR4, UR5, UR4, !UP4 ;  /* 0x0000000405048287 */ /* 0x000fe8000e000000 */
[----:B------:R-:W-:Y:S02]  /*46f0*/  @!UP0 UIMAD UR7, UR7, UR8, UR4 ;  /* 0x00000008070782a4 */ /* 0x000fe4000f8e0204 */
[----:B------:R-:W-:Y:S02]  /*4700*/  @!UP0 UIADD3 UR9, UPT, UPT, UR10, -UR4, URZ ;  /* 0x800000040a098290 */ /* 0x000fe4000fffe0ff */
[----:B------:R-:W-:Y:S02]  /*4710*/  UIADD3 UR8, UPT, UPT, -UR6, URZ, URZ ;  /* 0x000000ff06087290 */ /* 0x000fe4000fffe1ff */
[----:B------:R-:W-:Y:S02]  /*4720*/  UIADD3 UR4, UPT, UPT, -UR5, URZ, URZ ;  /* 0x000000ff05047290 */ /* 0x000fe4000fffe1ff */
[----:B------:R-:W-:Y:S03]  /*4730*/  @!UP0 UIMAD UR6, UR9, UR45, UR5 ;  /* 0x0000002d090682a4 */ /* 0x000fe6000f8e0205 */
[----:B------:R-:W-:Y:S01]  /*4740*/  @!UP0 UMOV UR5, UR7 ;  /* 0x0000000700058c82 */ /* 0x000fe20008000000 */
[----:B------:R-:W-:Y:S02]  /*4750*/  UIMAD UR7, UR15, UR4, UR14 ;  /* 0x000000040f0772a4 */ /* 0x000fe4000f8e020e */
[----:B------:R-:W-:Y:S02]  /*4760*/  UIMAD UR4, UR50, UR8, UR13 ;  /* 0x00000008320472a4 */ /* 0x000fe4000f8e020d */
[----:B------:R-:W-:Y:S02]  /*4770*/  UIMAD UR14, UR5, UR15, UR7 ;  /* 0x0000000f050e72a4 */ /* 0x000fe4000f8e0207 */
[----:B------:R-:W-:Y:S11]  /*4780*/  UIMAD UR13, UR6, UR50, UR4 ;  /* 0x00000032060d72a4 */ /* 0x000ff6000f8e0204 */
[----:B------:R-:W-:Y:S01]  /*4790*/  @!UPT UIADD3 URZ, UPT, UPT, URZ, URZ, URZ ;  /* 0x000000fffffff290 */ /* 0x000fe2000fffe0ff */
.L_x_76:
[----:B------:R-:W3:Y:S01]  /*47a0*/  @!UP3 LDCU.128 UR8, c[0x0][0xb10] ;  /* 0x00016200ff08b7ac */ /* 0x000ee20008000c00 */
[----:B------:R-:W-:Y:S01]  /*47b0*/  IMAD.MOV.U32 R10, RZ, RZ, 0x1 ;  /* 0x00000001ff0a7424 */ /* 0x000fe200078e00ff */
[C---:B------:R-:W-:Y:S02]  /*47c0*/  ISETP.NE.U32.AND P1, PT, R4.reuse, RZ, PT ;  /* 0x000000ff0400720c */ /* 0x040fe40003f25070 */
[----:B------:R-:W-:Y:S02]  /*47d0*/  ISETP.NE.U32.AND P0, PT, R4, RZ, PT ;  /* 0x000000ff0400720c */ /* 0x000fe40003f05070 */
[C---:B------:R-:W-:Y:S01]  /*47e0*/  ISETP.NE.AND.EX P1, PT, R5.reuse, RZ, PT, P1 ;  /* 0x000000ff0500720c */ /* 0x040fe20003f25310 */
[----:B------:R-:W4:Y:S01]  /*47f0*/  @!UP3 LDCU UR5, c[0x0][0xb0c] ;  /* 0x00016180ff05b7ac */ /* 0x000f220008000800 */
[----:B------:R-:W-:Y:S02]  /*4800*/  ISETP.NE.AND.EX P0, PT, R5, RZ, PT, P0 ;  /* 0x000000ff0500720c */ /* 0x000fe40003f05300 */
[----:B------:R-:W-:Y:S01]  /*4810*/  SHF.L.U32 R10, R10, 0x1f, RZ ;  /* 0x0000001f0a0a7819 */ /* 0x000fe200000006ff */
[----:B------:R-:W-:Y:S02]  /*4820*/  USHF.L.U32 UR43, UR16, 0x6, URZ ;  /* 0x00000006102b7899 */ /* 0x000fe400080006ff */
[----:B------:R-:W-:Y:S02]  /*4830*/  USHF.L.U32 UR42, UR20, 0x8, URZ ;  /* 0x00000008142a7899 */ /* 0x000fe400080006ff */
[----:B---3--:R-:W-:Y:S07]  /*4840*/  UIMAD.WIDE.U32 UR6, UR14, UR8, URZ ;  /* 0x000000080e0672a5 */ /* 0x008fee000f8e00ff */
[----:B------:R-:W-:Y:S01]  /*4850*/  @!UP3 UMOV UR4, UR7 ;  /* 0x000000070004bc82 */ /* 0x000fe20008000000 */
[----:B----4-:R-:W-:Y:S02]  /*4860*/  @!UP3 UISETP.NE.AND UP0, UPT, UR5, 0x1, UPT ;  /* 0x000000010500b88c */ /* 0x010fe4000bf05270 */
[----:B------:R-:W-:Y:S02]  /*4870*/  @!UP3 USHF.R.U32.HI UR4, URZ, UR9, UR4 ;  /* 0x00000009ff04b299 */ /* 0x000fe40008011604 */
[----:B------:R-:W-:Y:S02]  /*4880*/  UIMAD.WIDE.U32 UR6, UR13, UR11, URZ ;  /* 0x0000000b0d0672a5 */ /* 0x000fe4000f8e00ff */
[----:B------:R-:W-:Y:S02]  /*4890*/  @!UP3 USEL UR8, UR14, UR4, !UP0 ;  /* 0x000000040e08b287 */ /* 0x000fe4000c000000 */
[----:B------:R-:W-:Y:S03]  /*48a0*/  @!UP3 UISETP.NE.AND UP0, UPT, UR10, 0x1, UPT ;  /* 0x000000010a00b88c */ /* 0x000fe6000bf05270 */
[----:B------:R-:W-:Y:S02]  /*48b0*/  @!UP3 UMOV UR6, UR7 ;  /* 0x000000070006bc82 */ /* 0x000fe40008000000 */
[----:B------:R-:W3:Y:S02]  /*48c0*/  @!UP3 LDCU UR4, c[0x0][0xb20] ;  /* 0x00016400ff04b7ac */ /* 0x000ee40008000800 */
[----:B---3--:R-:W-:Y:S04]  /*48d0*/  @!UP3 USHF.R.U32.HI UR6, URZ, UR4, UR6 ;  /* 0x00000004ff06b299 */ /* 0x008fe80008011606 */
[----:B------:R-:W-:Y:S04]  /*48e0*/  @!UP3 USEL UR6, UR13, UR6, !UP0 ;  /* 0x000000060d06b287 */ /* 0x000fe8000c000000 */
[----:B------:R-:W-:Y:S02]  /*48f0*/  @!UP3 UIADD3 UR4, UPT, UPT, -UR8, UR6, URZ ;  /* 0x000000060804b290 */ /* 0x000fe4000fffe1ff */
[----:B------:R-:W-:Y:S02]  /*4900*/  @!UP3 UIADD3 UR6, UPT, UPT, UR8, -UR6, URZ ;  /* 0x800000060806b290 */ /* 0x000fe4000fffe0ff */
[----:B------:R-:W-:Y:S02]  /*4910*/  @!UP3 UIMAD UR14, UR4, UR5, UR14 ;  /* 0x00000005040eb2a4 */ /* 0x000fe4000f8e020e */
[----:B------:R-:W-:Y:S01]  /*4920*/  @!UP3 UIMAD UR13, UR6, UR10, UR13 ;  /* 0x0000000a060db2a4 */ /* 0x000fe2000f8e020d */
[----:B------:R-:W-:Y:S11]  /*4930*/  BRA.U UP1, `(.L_x_77) ;  /* 0x0000000101107547 */ /* 0x000ff6000b800000 */
[----:B--2---:R-:W-:Y:S04]  /*4940*/  MOV R0, UR53 ;  /* 0x0000003500007c02 */ /* 0x004fe80008000f00 */
[----:B------:R-:W-:Y:S04]  /*4950*/  SHF.L.U32 R9, R0, 0x1f, RZ ;  /* 0x0000001f00097819 */ /* 0x000fe800000006ff */
[----:B------:R-:W2:Y:S02]  /*4960*/  SYNCS.PHASECHK.TRANS64.TRYWAIT P2, [UR21+0x88], R9 ;  /* 0x00008809ff0075a7 */ /* 0x000ea40008041115 */
[----:B--2---:R-:W-:Y:S05]  /*4970*/  @!P2 BRA `(.L_x_78) ;  /* 0x000000640084a947 */ /* 0x004fea0003800000 */
.L_x_77:
[----:B------:R-:W-:Y:S05]  /*4980*/  @!P1 BRA `(.L_x_79) ;  /* 0x0000000000309947 */ /* 0x000fea0003800000 */
[----:B------:R-:W-:Y:S01]  /*4990*/  ISETP.NE.U32.AND P1, PT, R2, RZ, PT ;  /* 0x000000ff0200720c */ /* 0x000fe20003f25070 */
[----:B------:R-:W3:Y:S01]  /*49a0*/  LDCU.64 UR4, c[0x0][0x358] ;  /* 0x00006b00ff0477ac */ /* 0x000ee20008000a00 */
[----:B------:R-:W-:Y:S02]  /*49b0*/  IMAD.MOV.U32 R68, RZ, RZ, 0x1 ;  /* 0x00000001ff447424 */ /* 0x000fe400078e00ff */
[----:B------:R-:W-:Y:S11]  /*49c0*/  ISETP.NE.AND.EX P1, PT, R3, RZ, PT, P1 ;  /* 0x000000ff0300720c */ /* 0x000ff60003f25310 */
[----:B------:R-:W-:Y:S02]  /*49d0*/  @!UPT UIADD3 URZ, UPT, UPT, URZ, URZ, URZ ;  /* 0x000000fffffff290 */ /* 0x000fe4000fffe0ff */
[----:B--2---:R-:W2:Y:S01]  /*49e0*/  @P1 LDC.64 R8, c[0x0][0x888] ;  /* 0x00022200ff081b82 */ /* 0x004ea20000000a00 */
[----:B------:R-:W-:Y:S04]  /*49f0*/  @P1 IMAD R0, R4, UR36, RZ ;  /* 0x0000002404001c24 */ /* 0x000fe8000f8e02ff */
[----:B--2---:R-:W-:Y:S04]  /*4a00*/  @P1 IMAD.WIDE R8, R0, 0x4, R8 ;  /* 0x0000000400081825 */ /* 0x004fe800078e0208 */
[----:B------:R-:W-:Y:S01]  /*4a10*/  HFMA2 R0, -RZ, RZ, 0, 5.9604644775390625e-08 ;  /* 0x00000001ff007431 */ /* 0x000fe200000001ff */
[----:B---3-5:R3:W5:Y:S04]  /*4a20*/  @P1 LDG.E R26, desc[UR4][R8.64] ;  /* 0x00000004081a1981 */ /* 0x028768000c1e1900 */
[----:B------:R-:W-:Y:S01]  /*4a30*/  @!P1 PRMT R68, R0, 0x7610, R68 ;  /* 0x0000761000449816 */ /* 0x000fe20000000044 */
[----:B---3--:R-:W4:Y:S06]  /*4a40*/  @!P1 LDC R26, c[0x0][0x880] ;  /* 0x00022000ff1a9b82 */ /* 0x008f2c0000000800 */
.L_x_79:
[----:B----45:R-:W-:Y:S01]  /*4a50*/  @!P0 FSETP.EQ.AND P1, PT, R26, RZ, PT ;  /* 0x000000ff1a00820b */ /* 0x030fe20003f22000 */
[----:B------:R-:W-:Y:S01]  /*4a60*/  @!UPT UIADD3 URZ, UPT, UPT, URZ, URZ, URZ ;  /* 0x000000fffffff290 */ /* 0x000fe2000fffe0ff */
[----:B------:R-:W-:Y:S11]  /*4a70*/  @!P0 BRA `(.L_x_80) ;  /* 0x0000000000188947 */ /* 0x000ff60003800000 */
[----:B------:R-:W-:Y:S02]  /*4a80*/  LOP3.LUT P0, RZ, R68, 0xff, RZ, 0xc0, !PT ;  /* 0x000000ff44ff7812 */ /* 0x000fe4000780c0ff */
[----:B------:R-:W-:Y:S04]  /*4a90*/  ISETP.NE.U32.AND P1, PT, R2, RZ, PT ;  /* 0x000000ff0200720c */ /* 0x000fe80003f25070 */
[----:B------:R-:W-:Y:S04]  /*4aa0*/  ISETP.NE.AND.EX P1, PT, R3, RZ, PT, P1 ;  /* 0x000000ff0300720c */ /* 0x000fe80003f25310 */
[----:B------:R-:W-:Y:S03]  /*4ab0*/  PLOP3.LUT P1, PT, P1, PT, PT, 0x8, 0x80 ;  /* 0x000000000080781c */ /* 0x000fe60000f2e170 */
[----:B------:R-:W-:Y:S11]  /*4ac0*/  @P0 FSETP.EQ.AND P1, PT, R26, RZ, PT ;  /* 0x000000ff1a00020b */ /* 0x000ff60003f22000 */
[----:B------:R-:W-:Y:S02]  /*4ad0*/  @!UPT UIADD3 URZ, UPT, UPT, URZ, URZ, URZ ;  /* 0x000000fffffff290 */ /* 0x000fe4000fffe0ff */
.L_x_80:
[----:B------:R-:W3:Y:S01]  /*4ae0*/  SYNCS.PHASECHK.TRANS64.TRYWAIT P2, [UR21+0x60], R10 ;  /* 0x0000600aff0075a7 */ /* 0x000ee20008041115 */
[----:B------:R-:W-:Y:S04]  /*4af0*/  ELECT P0, URZ, PT ;  /* 0x0000000000ff782f */ /* 0x000fe80003800000 */
[----:B------:R-:W-:Y:S11]  /*4b00*/  PLOP3.LUT P1, PT, P1, P0, PT, 0xf2, 0x2f ;  /* 0x00000000002f781c */ /* 0x000ff60000f21e72 */
[----:B------:R-:W-:Y:S02]  /*4b10*/  @!UPT UIADD3 URZ, UPT, UPT, URZ, URZ, URZ ;  /* 0x000000fffffff290 */ /* 0x000fe4000fffe0ff */
[----:B------:R-:W-:Y:S05]  /*4b20*/  @!P1 IADD3 R6, P0, PT, R16, 0x580, RZ ;  /* 0x0000058010069810 */ /* 0x000fea0007f1e0ff */
[----:B--2---:R-:W-:Y:S01]  /*4b30*/  @!P1 IMAD.X R0, RZ, RZ, R17, P0 ;  /* 0x000000ffff009224 */ /* 0x004fe200000e0611 */
[----:B---3--:R-:W-:Y:S07]  /*4b40*/  @!P2 BRA `(.L_x_81) ;  /* 0x000000640028a947 */ /* 0x008fee0003800000 */
.L_x_204:
[----:B------:R-:W-:Y:S01]  /*4b50*/  @!P1 R2UR UR5, R6 ;  /* 0x00000000060592ca */ /* 0x000fe200000e0000 */
[----:B------:R-:W-:Y:S01]  /*4b60*/  VOTEU.ALL UP0, P1 ;  /* 0x0000000000ff7886 */ /* 0x000fe20000800000 */
[----:B------:R-:W-:Y:S01]  /*4b70*/  @!P1 R2UR UR4, R0 ;  /* 0x00000000000492ca */ /* 0x000fe200000e0000 */
[----:B------:R-:W-:Y:S01]  /*4b80*/  @!P1 IMAD.MOV.U32 R0, RZ, RZ, 0x2000 ;  /* 0x00002000ff009424 */ /* 0x000fe200078e00ff */
[----:B------:R-:W-:Y:S01]  /*4b90*/  UMOV UR6, 0x0 ;  /* 0x0000000000067882 */ /* 0x000fe20000000000 */
[----:B------:R-:W-:Y:S01]  /*4ba0*/  UMOV UR7, 0x10000000 ;  /* 0x1000000000077882 */ /* 0x000fe20000000000 */
[----:B------:R-:W-:Y:S01]  /*4bb0*/  @!UP0 UIADD3 UR40, UPT, UPT, UR21, 0x400, URZ ;  /* 0x0000040015288890 */ /* 0x000fe2000fffe0ff */
[----:B------:R-:W-:Y:S01]  /*4bc0*/  @!P1 IADD3 R6, P0, PT, R16, 0x580, RZ ;  /* 0x0000058010069810 */ /* 0x000fe20007f1e0ff */
[----:B------:R-:W-:Y:S01]  /*4bd0*/  VOTEU.ALL UP0, P1 ;  /* 0x0000000000ff7886 */ /* 0x000fe20000800000 */
[----:B------:R-:W-:Y:S04]  /*4be0*/  UMOV UR44, UR36 ;  /* 0x00000024002c7c82 */ /* 0x000fe80008000000 */
[----:B------:R-:W-:Y:S02]  /*4bf0*/  IMAD.U32 R8, RZ, RZ, UR5 ;  /* 0x00000005ff087e24 */ /* 0x000fe4000f8e00ff */
[----:B--2---:R-:W-:Y:S03]  /*4c00*/  IMAD.U32 R9, RZ, RZ, UR4 ;  /* 0x00000004ff097e24 */ /* 0x004fe6000f8e00ff */
[----:B------:R-:W-:Y:S02]  /*4c10*/  @!P1 R2UR UR4, R8 ;  /* 0x00000000080492ca */ /* 0x000fe400000e0000 */
[----:B------:R-:W-:Y:S11]  /*4c20*/  @!P1 R2UR UR5, R9 ;  /* 0x00000000090592ca */ /* 0x000ff600000e0000 */
[----:B------:R-:W-:Y:S02]  /*4c30*/  @!UPT UIADD3 URZ, UPT, UPT, URZ, URZ, URZ ;  /* 0x000000fffffff290 */ /* 0x000fe4000fffe0ff */
[----:B------:R2:W-:Y:S01]  /*4c40*/  @!UP0 UTMALDG.3D [UR40], [UR4], desc[UR6] ;  /* 0x00000628040085b4 */ /* 0x0005e20008011000 */
[----:B------:R3:W-:Y:S01]  /*4c50*/  @!P1 SYNCS.ARRIVE.TRANS64.RED.A0TR RZ, [UR21+0x40], R0 ;  /* 0x00004000ffff99a7 */ /* 0x0007e20008300415 */
[----:B------:R-:W-:Y:S01]  /*4c60*/  SYNCS.ARRIVE.TRANS64.RED.A1T0 RZ, [UR37], RZ ;  /* 0x000000ffffff79a7 */ /* 0x000fe20008100425 */
[----:B---3--:R-:W-:Y:S01]  /*4c70*/  @!P1 IMAD.X R0, RZ, RZ, R17, P0 ;  /* 0x000000ffff009224 */ /* 0x008fe200000e0611 */
[----:B------:R-:W3:Y:S02]  /*4c80*/  SYNCS.PHASECHK.TRANS64.TRYWAIT P2, [UR21+0x68], R10 ;  /* 0x0000680aff0075a7 */ /* 0x000ee40008041115 */
[----:B--23--:R-:W-:Y:S05]  /*4c90*/  @!P2 BRA `(.L_x_82) ;  /* 0x0000006000eca947 */ /* 0x00cfea0003800000 */
.L_x_206:
        /* <DEDUP_REMOVED lines=8> */
[----:B------:R-:W-:Y:S01]  /*4d20*/  @!UP0 UIADD3 UR32, UPT, UPT, UR21, 0x2400, URZ ;  /* 0x0000240015208890 */ /* 0x000fe2000fffe0ff */
[----:B------:R-:W-:Y:S01]  /*4d30*/  VOTEU.ALL UP0, P1 ;  /* 0x0000000000ff7886 */ /* 0x000fe20000800000 */
[----:B------:R-:W-:Y:S03]  /*4d40*/  UMOV UR35, UR43 ;  /* 0x0000002b00237c82 */ /* 0x000fe60008000000 */
        /* <DEDUP_REMOVED lines=11> */
.L_x_208:
        /* <DEDUP_REMOVED lines=10> */
[----:B------:R-:W-:Y:S01]  /*4ea0*/  UMOV UR27, UR43 ;  /* 0x0000002b001b7c82 */ /* 0x000fe20008000000 */
[----:B------:R-:W-:Y:S02]  /*4eb0*/  UMOV UR28, UR36 ;  /* 0x00000024001c7c82 */ /* 0x000fe40008000000 */
        /* <DEDUP_REMOVED lines=11> */
.L_x_210:
[----:B------:R-:W-:Y:S01]  /*4f70*/  @!P1 R2UR UR5, R6 ;  /* 0x00000000060592ca */ /* 0x000fe200000e0000 */
[----:B------:R-:W-:Y:S01]  /*4f80*/  VOTEU.ALL UP0, P1 ;  /* 0x0000000000ff7886 */ /* 0x000fe20000800000 */
[----:B------:R-:W-:Y:S01]  /*4f90*/  @!P1 R2UR UR4, R0 ;  /* 0x00000000000492ca */ /* 0x000fe200000e0000 */
[----:B------:R-:W-:Y:S01]  /*4fa0*/  @!P1 IMAD.MOV.U32 R0, RZ, RZ, 0x2000 ;  /* 0x00002000ff009424 */ /* 0x000fe200078e00ff */
[----:B------:R-:W-:Y:S01]  /*4fb0*/  UMOV UR6, 0x0 ;  /* 0x0000000000067882 */ /* 0x000fe20000000000 */
[----:B------:R-:W-:Y:S01]  /*4fc0*/  UMOV UR7, 0x10000000 ;  /* 0x1000000000077882 */ /* 0x000fe20000000000 */
[----:B------:R-:W-:Y:S01]  /*4fd0*/  @!UP0 UIADD3 UR18, UPT, UPT, UR42, 0x60, URZ ;  /* 0x000000602a128890 */ /* 0x000fe2000fffe0ff */
[----:B--2---:R-:W-:Y:S01]  /*4fe0*/  SHF.L.U32 R9, RZ, 0x1f, RZ ;  /* 0x0000001fff097819 */ /* 0x004fe200000006ff */
[----:B------:R-:W-:Y:S01]  /*4ff0*/  @!UP0 UIADD3 UR16, UPT, UPT, UR21, 0x6400, URZ ;  /* 0x0000640015108890 */ /* 0x000fe2000fffe0ff */
[----:B------:R-:W-:Y:S01]  /*5000*/  @!P1 IADD3 R8, P0, PT, R16, 0x580, RZ ;  /* 0x0000058010089810 */ /* 0x000fe20007f1e0ff */
[----:B------:R-:W-:Y:S01]  /*5010*/  VOTEU.ALL UP0, P1 ;  /* 0x0000000000ff7886 */ /* 0x000fe20000800000 */
[----:B------:R-:W-:Y:S01]  /*5020*/  UMOV UR19, UR43 ;  /* 0x0000002b00137c82 */ /* 0x000fe20008000000 */
[----:B------:R-:W-:Y:S01]  /*5030*/  UMOV UR20, UR36 ;  /* 0x0000002400147c82 */ /* 0x000fe20008000000 */
[----:B------:R-:W-:Y:S02]  /*5040*/  IMAD.U32 R18, RZ, RZ, UR5 ;  /* 0x00000005ff127e24 */ /* 0x000fe4000f8e00ff */
[----:B------:R-:W-:Y:S02]  /*5050*/  IMAD.U32 R19, RZ, RZ, UR4 ;  /* 0x00000004ff137e24 */ /* 0x000fe4000f8e00ff */
[----:B------:R-:W-:Y:S01]  /*5060*/  @!P1 IMAD.X R6, RZ, RZ, R17, P0 ;  /* 0x000000ffff069224 */ /* 0x000fe200000e0611 */
[----:B------:R-:W-:Y:S02]  /*5070*/  @!P1 R2UR UR4, R18 ;  /* 0x00000000120492ca */ /* 0x000fe400000e0000 */
[----:B------:R-:W-:Y:S11]  /*5080*/  @!P1 R2UR UR5, R19 ;  /* 0x00000000130592ca */ /* 0x000ff600000e0000 */
[----:B------:R-:W-:Y:S02]  /*5090*/  @!UPT UIADD3 URZ, UPT, UPT, URZ, URZ, URZ ;  /* 0x000000fffffff290 */ /* 0x000fe4000fffe0ff */
[----:B------:R2:W-:Y:S01]  /*50a0*/  @!UP0 UTMALDG.3D [UR16], [UR4], desc[UR6] ;  /* 0x00000610040085b4 */ /* 0x0005e20008011000 */
[----:B------:R2:W-:Y:S01]  /*50b0*/  @!P1 SYNCS.ARRIVE.TRANS64.RED.A0TR RZ, [UR21+0x58], R0 ;  /* 0x00005800ffff99a7 */ /* 0x0005e20008300415 */
[----:B------:R-:W-:Y:S01]  /*50c0*/  SYNCS.ARRIVE.TRANS64.RED.A1T0 RZ, [UR29], RZ ;  /* 0x000000ffffff79a7 */ /* 0x000fe2000810041d */
[----:B------:R-:W3:Y:S02]  /*50d0*/  SYNCS.PHASECHK.TRANS64.TRYWAIT P2, [UR21+0x60], R9 ;  /* 0x00006009ff0075a7 */ /* 0x000ee40008041115 */
[----:B--23--:R-:W-:Y:S05]  /*50e0*/  @!P2 BRA `(.L_x_85) ;  /* 0x000000600020a947 */ /* 0x00cfea0003800000 */
.L_x_212:
[----:B------:R-:W-:Y:S01]  /*50f0*/  @!P1 R2UR UR5, R8 ;  /* 0x00000000080592ca */ /* 0x000fe200000e0000 */
[----:B------:R-:W-:Y:S01]  /*5100*/  VOTEU.ALL UP0, P1 ;  /* 0x0000000000ff7886 */ /* 0x000fe20000800000 */
[----:B------:R-:W-:Y:S01]  /*5110*/  @!P1 R2UR UR4, R6 ;  /* 0x00000000060492ca */ /* 0x000fe200000e0000 */
[----:B--2---:R-:W-:Y:S01]  /*5120*/  @!P1 IMAD.MOV.U32 R0, RZ, RZ, 0x2000 ;  /* 0x00002000ff009424 */ /* 0x004fe200078e00ff */
        /* <DEDUP_REMOVED lines=8> */
[----:B------:R-:W-:Y:S01]  /*51b0*/  IMAD.U32 R18, RZ, RZ, UR5 ;  /* 0x00000005ff127e24 */ /* 0x000fe2000f8e00ff */
[----:B------:R-:W-:Y:S01]  /*51c0*/  UMOV UR12, UR36 ;  /* 0x00000024000c7c82 */ /* 0x000fe20008000000 */
        /* <DEDUP_REMOVED lines=10> */
.L_x_214:
        /* <DEDUP_REMOVED lines=24> */
.L_x_216:
[----:B------:R-:W-:Y:S01]  /*53f0*/  @!P1 R2UR UR5, R8 ;  /* 0x00000000080592ca */ /* 0x000fe200000e0000 */
[----:B------:R-:W-:Y:S01]  /*5400*/  VOTEU.ALL UP0, P1 ;  /* 0x0000000000ff7886 */ /* 0x000fe20000800000 */
[----:B------:R-:W-:Y:S01]  /*5410*/  @!P1 R2UR UR4, R6 ;  /* 0x00000000060492ca */ /* 0x000fe200000e0000 */
[----:B--2---:R-:W-:Y:S01]  /*5420*/  @!P1 IMAD.MOV.U32 R0, RZ, RZ, 0x2000 ;  /* 0x00002000ff009424 */ /* 0x004fe200078e00ff */
[----:B------:R-:W-:Y:S01]  /*5430*/  UMOV UR6, 0x0 ;  /* 0x0000000000067882 */ /* 0x000fe20000000000 */
[----:B------:R-:W-:Y:S01]  /*5440*/  UMOV UR7, 0x10000000 ;  /* 0x1000000000077882 */ /* 0x000fe20000000000 */
[----:B------:R-:W-:Y:S01]  /*5450*/  @!UP0 UIADD3 UR10, UPT, UPT, UR42, 0xc0, URZ ;  /* 0x000000c02a0a8890 */ /* 0x000fe2000fffe0ff */
[----:B------:R-:W-:Y:S01]  /*5460*/  VIADD R14, R14, 0x1 ;  /* 0x000000010e0e7836 */ /* 0x000fe20000000000 */
[----:B------:R-:W-:Y:S01]  /*5470*/  @!UP0 UIADD3 UR8, UPT, UPT, UR21, 0x4400, URZ ;  /* 0x0000440015088890 */ /* 0x000fe2000fffe0ff */
[----:B------:R-:W-:Y:S01]  /*5480*/  VOTEU.ALL UP0, P1 ;  /* 0x0000000000ff7886 */ /* 0x000fe20000800000 */
[----:B------:R-:W-:Y:S01]  /*5490*/  UMOV UR9, UR25 ;  /* 0x0000001900097c82 */ /* 0x000fe20008000000 */
[----:B------:R-:W-:Y:S02]  /*54a0*/  UMOV UR11, UR43 ;  /* 0x0000002b000b7c82 */ /* 0x000fe40008000000 */
[----:B------:R-:W-:Y:S01]  /*54b0*/  IMAD.U32 R18, RZ, RZ, UR5 ;  /* 0x00000005ff127e24 */ /* 0x000fe2000f8e00ff */
[----:B------:R-:W-:Y:S01]  /*54c0*/  UMOV UR12, UR36 ;  /* 0x00000024000c7c82 */ /* 0x000fe20008000000 */
[----:B------:R-:W-:Y:S03]  /*54d0*/  IMAD.U32 R19, RZ, RZ, UR4 ;  /* 0x00000004ff137e24 */ /* 0x000fe6000f8e00ff */
        /* <DEDUP_REMOVED lines=8> */
.L_x_218:
[----:B------:R-:W-:Y:S01]  /*5560*/  @!P1 IADD3 R6, P0, PT, R16, 0x580, RZ ;  /* 0x0000058010069810 */ /* 0x000fe20007f1e0ff */
[----:B------:R-:W-:Y:S01]  /*5570*/  VOTEU.ALL UP0, P1 ;  /* 0x0000000000ff7886 */ /* 0x000fe20000800000 */
[----:B------:R-:W-:Y:S01]  /*5580*/  UMOV UR6, 0x0 ;  /* 0x0000000000067882 */ /* 0x000fe20000000000 */
[----:B------:R-:W-:Y:S01]  /*5590*/  UMOV UR7, 0x10000000 ;  /* 0x1000000000077882 */ /* 0x000fe20000000000 */
[----:B------:R-:W-:Y:S01]  /*55a0*/  @!P1 R2UR UR5, R6 ;  /* 0x00000000060592ca */ /* 0x000fe200000e0000 */
[----:B--2---:R-:W-:Y:S01]  /*55b0*/  @!P1 IMAD.X R0, RZ, RZ, R17, P0 ;  /* 0x000000ffff009224 */ /* 0x004fe200000e0611 */
[----:B------:R-:W-:Y:S01]  /*55c0*/  @!UP0 UIADD3 UR10, UPT, UPT, UR42, 0xe0, URZ ;  /* 0x000000e02a0a8890 */ /* 0x000fe2000fffe0ff */
[----:B------:R-:W-:Y:S01]  /*55d0*/  R2UR UR18, R70 ;  /* 0x00000000461272ca */ /* 0x000fe200000e0000 */
[----:B------:R-:W-:Y:S01]  /*55e0*/  @!UP0 UIADD3 UR8, UPT, UPT, UR21, 0x6400, URZ ;  /* 0x0000640015088890 */ /* 0x000fe2000fffe0ff */
[----:B------:R-:W-:Y:S01]  /*55f0*/  R2UR UR16, R71 ;  /* 0x00000000471072ca */ /* 0x000fe200000e0000 */
[----:B------:R-:W-:Y:S01]  /*5600*/  VOTEU.ALL UP0, P1 ;  /* 0x0000000000ff7886 */ /* 0x000fe20000800000 */
[----:B------:R-:W-:Y:S01]  /*5610*/  @!P1 R2UR UR4, R0 ;  /* 0x00000000000492ca */ /* 0x000fe200000e0000 */
[----:B------:R-:W-:Y:S01]  /*5620*/  UMOV UR9, UR17 ;  /* 0x0000001100097c82 */ /* 0x000fe20008000000 */
[----:B------:R-:W-:Y:S01]  /*5630*/  UMOV UR11, UR43 ;  /* 0x0000002b000b7c82 */ /* 0x000fe20008000000 */
[----:B------:R-:W-:Y:S01]  /*5640*/  UMOV UR12, UR36 ;  /* 0x00000024000c7c82 */ /* 0x000fe20008000000 */
[C---:B------:R-:W-:Y:S01]  /*5650*/  ISETP.NE.AND P0, PT, R14.reuse, 0x2, PT ;  /* 0x000000020e00780c */ /* 0x040fe20003f05270 */
[----:B------:R-:W-:Y:S01]  /*5660*/  UPLOP3.LUT UP1, UPT, UPT, UPT, UPT, 0x80, 0x8 ;  /* 0x000000000008789c */ /* 0x000fe20003f2f070 */
[----:B------:R-:W-:Y:S01]  /*5670*/  IMAD.U32 R8, RZ, RZ, UR5 ;  /* 0x00000005ff087e24 */ /* 0x000fe2000f8e00ff */
[----:B------:R-:W-:Y:S01]  /*5680*/  UMOV UR36, UR38 ;  /* 0x0000002600247c82 */ /* 0x000fe20008000000 */
[----:B------:R-:W-:Y:S01]  /*5690*/  SEL R0, RZ, 0x1, P0 ;  /* 0x00000001ff007807 */ /* 0x000fe20000000000 */
[----:B------:R-:W-:Y:S01]  /*56a0*/  UIADD3 UR20, UPT, UPT, UR13, UR18, URZ ;  /* 0x000000120d147290 */ /* 0x000fe2000fffe0ff */
[----:B------:R-:W-:Y:S01]  /*56b0*/  SEL R14, R14, RZ, P0 ;  /* 0x000000ff0e0e7207 */ /* 0x000fe20000000000 */
[----:B------:R-:W-:Y:S01]  /*56c0*/  UIADD3 UR16, UPT, UPT, UR14, UR16, URZ ;  /* 0x000000100e107290 */ /* 0x000fe2000fffe0ff */
[----:B------:R-:W-:Y:S01]  /*56d0*/  LOP3.LUT R13, R13, R0, RZ, 0x3c, !PT ;  /* 0x000000000d0d7212 */ /* 0x000fe200078e3cff */
[----:B------:R-:W-:Y:S01]  /*56e0*/  IMAD.U32 R9, RZ, RZ, UR4 ;  /* 0x00000004ff097e24 */ /* 0x000fe2000f8e00ff */
[----:B------:R-:W-:Y:S04]  /*56f0*/  @!P1 R2UR UR4, R8 ;  /* 0x00000000080492ca */ /* 0x000fe800000e0000 */
[----:B------:R-:W-:Y:S11]  /*5700*/  @!P1 R2UR UR5, R9 ;  /* 0x00000000090592ca */ /* 0x000ff600000e0000 */
[----:B------:R-:W-:Y:S02]  /*5710*/  @!UPT UIADD3 URZ, UPT, UPT, URZ, URZ, URZ ;  /* 0x000000fffffff290 */ /* 0x000fe4000fffe0ff */
[----:B------:R2:W-:Y:S01]  /*5720*/  @!UP0 UTMALDG.3D [UR8], [UR4], desc[UR6] ;  /* 0x00000608040085b4 */ /* 0x0005e20008011000 */
[----:B------:R2:W-:Y:S01]  /*5730*/  @!P1 SYNCS.ARRIVE.TRANS64.RED.A0TR RZ, [UR21+0x58], R7 ;  /* 0x00005807ffff99a7 */ /* 0x0005e20008300415 */
[----:B------:R-:W-:Y:S01]  /*5740*/  SYNCS.ARRIVE.TRANS64.RED.A1T0 RZ, [UR29], RZ ;  /* 0x000000ffffff79a7 */ /* 0x000fe2000810041d */
[----:B------:R-:W-:Y:S05]  /*5750*/  BRA.U UP2, `(.L_x_89) ;  /* 0xffffffe902f07547 */ /* 0x000fea000b83ffff */
[----:B------:R-:W3:Y:S02]  /*5760*/  SYNCS.PHASECHK.TRANS64.TRYWAIT P0, [UR21+0x60], R10 ;  /* 0x0000600aff0075a7 */ /* 0x000ee40008001115 */
[----:B---3--:R-:W-:Y:S05]  /*5770*/  @!P0 BRA `(.L_x_90) ;  /* 0x0000005800dc8947 */ /* 0x008fea0003800000 */
.L_x_220:
[----:B------:R-:W4:Y:S02]  /*5780*/  SYNCS.PHASECHK.TRANS64.TRYWAIT P0, [UR21+0x68], R10 ;  /* 0x0000680aff0075a7 */ /* 0x000f240008001115 */
[----:B----4-:R-:W-:Y:S05]  /*5790*/  @!P0 BRA `(.L_x_91) ;  /* 0x0000005800ec8947 */ /* 0x010fea0003800000 */
.L_x_222:
[----:B------:R-:W4:Y:S01]  /*57a0*/  SYNCS.PHASECHK.TRANS64.TRYWAIT P0, [UR21+0x70], R10 ;  /* 0x0000700aff0075a7 */ /* 0x000f220008001115 */
[----:B------:R-:W-:Y:S01]  /*57b0*/  HFMA2 R0, -RZ, RZ, 0, 5.9604644775390625e-08 ;  /* 0x00000001ff007431 */ /* 0x000fe200000001ff */
[----:B----4-:R-:W-:Y:S06]  /*57c0*/  @!P0 BRA `(.L_x_92) ;  /* 0x0000005800f88947 */ /* 0x010fec0003800000 */
.L_x_224:
[----:B------:R-:W-:Y:S02]  /*57d0*/  MOV R2, UR21 ;  /* 0x0000001500027c02 */ /* 0x000fe40008000f00 */
[----:B---3--:R-:W-:-:S07]  /*57e0*/  SHF.L.U32 R3, R0, 0x1f, RZ ;  /* 0x0000001f00037819 */ /* 0x008fce00000006ff */
.L_x_93:
[----:B---3--:R3:W4:Y:S02]  /*57f0*/  SYNCS.PHASECHK.TRANS64.TRYWAIT P0, [R2+URZ+0x78], R3 ;  /* 0x00007803020075a7 */ /* 0x00872400080011ff */
[----:B----4-:R-:W-:Y:S05]  /*5800*/  @!P0 NANOSLEEP.SYNCS 0x989680 ;  /* 0x009896800000895d */ /* 0x010fea0003900000 */
[----:B------:R-:W4:Y:S02]  /*5810*/  @!P0 SYNCS.PHASECHK.TRANS64 P0, [R2+URZ+0x78], R3 ;  /* 0x00007803020085a7 */ /* 0x000f2400080010ff */
[----:B-12-4-:R-:W-:Y:S05]  /*5820*/  @P0 EXIT ;  /* 0x000000000000094d */ /* 0x016fea0003800000 */
[----:B------:R-:W-:Y:S05]  /*5830*/  BRA `(.L_x_93) ;  /* 0xfffffffc00ec7947 */ /* 0x000fea000383ffff */
.L_x_74:
[----:B------:R-:W-:-:S06]  /*5840*/  UISETP.GE.AND UP0, UPT, UR17, 0x4, UPT ;  /* 0x000000041100788c */ /* 0x000fcc000bf06270 */
[----:B------:R-:W-:-:S13]  /*5850*/  PLOP3.LUT P0, PT, PT, PT, UP0, 0x80, 0x8 ;  /* 0x000000000008781c */ /* 0x000fda0003f0f008 */
[----:B-1----:R-:W-:Y:S05]  /*5860*/  @!P0 EXIT ;  /* 0x000000000000894d */ /* 0x002fea0003800000 */
[----:B------:R-:W1:Y:S08]  /*5870*/  S2UR UR4, SR_CgaCtaId ;  /* 0x00000000000479c3 */ /* 0x000e700000008800 */
[----:B------:R-:W-:Y:S01]  /*5880*/  BAR.SYNC.DEFER_BLOCKING 0x6, 0xa0 ;  /* 0x0182800000007b1d */ /* 0x000fe20000010000 */
[C---:B------:R-:W-:Y:S01]  /*5890*/  IMAD.SHL.U32 R6, R79.reuse, 0x20, RZ ;  /* 0x000000204f067824 */ /* 0x040fe200078e00ff */
[C---:B------:R-:W-:Y:S01]  /*58a0*/  R2P PR, R79.reuse, 0x6 ;  /* 0x000000064f007804 */ /* 0x040fe20000000000 */
[C---:B------:R-:W-:Y:S01]  /*58b0*/  IMAD.SHL.U32 R4, R79.reuse, 0x4, RZ ;  /* 0x000000044f047824 */ /* 0x040fe200078e00ff */
[----:B------:R-:W-:Y:S01]  /*58c0*/  CS2R R74, SRZ ;  /* 0x00000000004a7805 */ /* 0x000fe2000001ff00 */
[----:B------:R-:W-:Y:S01]  /*58d0*/  IMAD.U32 R23, R79, 0x10000, RZ ;  /* 0x000100004f177824 */ /* 0x000fe200078e00ff */
[----:B------:R-:W-:-:S02]  /*58e0*/  UMOV UR43, 0x400 ;  /* 0x00000400002b7882 */ /* 0x000fc40000000000 */
[----:B------:R-:W2:Y:S01]  /*58f0*/  LDC.64 R64, c[0x0][0x888] ;  /* 0x00022200ff407b82 */ /* 0x000ea20000000a00 */
[C---:B------:R-:W-:Y:S01]  /*5900*/  LOP3.LUT R5, R6.reuse, 0xe0, RZ, 0xc0, !PT ;  /* 0x000000e006057812 */ /* 0x040fe200078ec0ff */
[----:B------:R-:W-:Y:S01]  /*5910*/  IMAD.SHL.U32 R27, R79, 0x10, RZ ;  /* 0x000000104f1b7824 */ /* 0x000fe200078e00ff */
[----:B------:R-:W-:Y:S01]  /*5920*/  LOP3.LUT R6, R6, 0x100, RZ, 0xc0, !PT ;  /* 0x0000010006067812 */ /* 0x000fe200078ec0ff */
[----:B------:R-:W-:Y:S01]  /*5930*/  IMAD.MOV.U32 R78, RZ, RZ, 0x10 ;  /* 0x00000010ff4e7424 */ /* 0x000fe200078e00ff */
[----:B------:R-:W-:Y:S01]  /*5940*/  LOP3.LUT R4, R5, 0x1c, R4, 0xf8, !PT ;  /* 0x0000001c05047812 */ /* 0x000fe200078ef804 */
[----:B------:R-:W-:Y:S01]  /*5950*/  IMAD.MOV.U32 R77, RZ, RZ, 0x20 ;  /* 0x00000020ff4d7424 */ /* 0x000fe200078e00ff */
[----:B------:R-:W-:Y:S01]  /*5960*/  SHF.R.U32.HI R5, RZ, 0x2, R79 ;  /* 0x00000002ff057819 */ /* 0x000fe2000001164f */
[----:B------:R-:W3:Y:S01]  /*5970*/  LDC.64 R66, c[0x0][0x890] ;  /* 0x00022400ff427b82 */ /* 0x000ee20000000a00 */
[----:B------:R-:W-:Y:S01]  /*5980*/  LOP3.LUT R23, R23, 0x600000, RZ, 0xc0, !PT ;  /* 0x0060000017177812 */ /* 0x000fe200078ec0ff */
[----:B------:R-:W-:Y:S01]  /*5990*/  IMAD.MOV.U32 R22, RZ, RZ, RZ ;  /* 0x000000ffff167224 */ /* 0x000fe200078e00ff */
[----:B------:R-:W-:Y:S01]  /*59a0*/  LOP3.LUT R27, R6, 0x600, R27, 0xf8, !PT ;  /* 0x00000600061b7812 */ /* 0x000fe200078ef81b */
[----:B------:R-:W-:Y:S01]  /*59b0*/  IMAD.MOV.U32 R76, RZ, RZ, RZ ;  /* 0x000000ffff4c7224 */ /* 0x000fe200078e00ff */
[----:B------:R-:W-:Y:S01]  /*59c0*/  LOP3.LUT R4, R4, 0x4, R5, 0x78, !PT ;  /* 0x0000000404047812 */ /* 0x000fe200078e7805 */
[----:B------:R-:W4:Y:S01]  /*59d0*/  LDCU UR62, c[0x0][0x370] ;  /* 0x00006e00ff3e77ac */ /* 0x000f220008000800 */
[----:B------:R-:W-:Y:S01]  /*59e0*/  LOP3.LUT R79, R79, 0x60, RZ, 0xc0, !PT ;  /* 0x000000604f4f7812 */ /* 0x000fe200078ec0ff */
[----:B------:R-:W2:Y:S01]  /*59f0*/  LDC.64 R62, c[0x0][0x8b0] ;  /* 0x00022c00ff3e7b82 */ /* 0x000ea20000000a00 */
[----:B------:R-:W-:Y:S01]  /*5a00*/  LOP3.LUT R27, R27, R4, RZ, 0xfc, !PT ;  /* 0x000000041b1b7212 */ /* 0x000fe200078efcff */
[----:B-1----:R-:W-:Y:S01]  /*5a10*/  ULEA UR43, UR4, UR43, 0x18 ;  /* 0x0000002b042b7291 */ /* 0x002fe2000f8ec0ff */
[----:B------:R-:W-:Y:S01]  /*5a20*/  SEL R78, R78, 0xfffffff0, !P2 ;  /* 0xfffffff04e4e7807 */ /* 0x000fe20005000000 */
[----:B------:R-:W1:Y:S01]  /*5a30*/  LDCU.64 UR54, c[0x0][0x348] ;  /* 0x00006900ff3677ac */ /* 0x000e620008000a00 */
[----:B------:R-:W-:-:S03]  /*5a40*/  SEL R77, R77, 0xffffffe0, !P1 ;  /* 0xffffffe04d4d7807 */ /* 0x000fc60004800000 */
[----:B------:R-:W1:Y:S01]  /*5a50*/  LDC.64 R60, c[0x0][0x8a8] ;  /* 0x00022a00ff3c7b82 */ /* 0x000e620000000a00 */
[----:B------:R-:W-:Y:S02]  /*5a60*/  UIADD3 UR4, UPT, UPT, UR43, 0x400, URZ ;  /* 0x000004002b047890 */ /* 0x000fe4000fffe0ff */
[----:B------:R-:W4:Y:S01]  /*5a70*/  LDS R0, [UR43+0x140] ;  /* 0x0001402bff007984 */ /* 0x000f220008000800 */
[----:B------:R-:W1:Y:S03]  /*5a80*/  LDCU UR42, c[0x0][0xb0c] ;  /* 0x00016180ff2a77ac */ /* 0x000e660008000800 */
[----:B------:R-:W-:Y:S01]  /*5a90*/  IMAD.U32 R72, RZ, RZ, UR4 ;  /* 0x00000004ff487e24 */ /* 0x000fe2000f8e00ff */
[----:B------:R-:W1:Y:S01]  /*5aa0*/  LDCU UR39, c[0x0][0xb30] ;  /* 0x00016600ff2777ac */ /* 0x000e620008000800 */
[----:B------:R-:W1:Y:S01]  /*5ab0*/  LDCU.64 UR60, c[0x0][0x888] ;  /* 0x00011100ff3c77ac */ /* 0x000e620008000a00 */
[----:B------:R-:W1:Y:S01]  /*5ac0*/  LDCU.64 UR40, c[0x0][0xb28] ;  /* 0x00016500ff2877ac */ /* 0x000e620008000a00 */
[----:B------:R-:W1:Y:S01]  /*5ad0*/  LDCU.128 UR56, c[0x0][0xb10] ;  /* 0x00016200ff3877ac */ /* 0x000e620008000c00 */
[----:B------:R-:W1:Y:S01]  /*5ae0*/  LDCU UR53, c[0x0][0x374] ;  /* 0x00006e80ff3577ac */ /* 0x000e620008000800 */
[----:B------:R-:W-:Y:S01]  /*5af0*/  UMOV UR52, URZ ;  /* 0x000000ff00347c82 */ /* 0x000fe20008000000 */
[----:B------:R-:W-:Y:S01]  /*5b00*/  UMOV UR47, URZ ;  /* 0x000000ff002f7c82 */ /* 0x000fe20008000000 */
[----:B--234-:R-:W-:-:S07]  /*5b10*/  IMAD.IADD R23, R0, 0x1, R23 ;  /* 0x0000000100177824 */ /* 0x01cfce00078e0217 */
.L_x_169:
[C---:B------:R-:W-:Y:S02]  /*5b20*/  LEA R3, R74.reuse, UR43, 0x3 ;  /* 0x0000002b4a037c11 */ /* 0x040fe4000f8e18ff */
[----:B------:R-:W-:Y:S02]  /*5b30*/  SHF.L.U32 R0, R75, 0x1f, RZ ;  /* 0x0000001f4b007819 */ /* 0x000fe400000006ff */
[----:B------:R-:W-:Y:S02]  /*5b40*/  LEA R5, R74, UR43, 0x4 ;  /* 0x0000002b4a057c11 */ /* 0x000fe4000f8e20ff */
[----:B------:R-:W2:Y:S02]  /*5b50*/  SYNCS.PHASECHK.TRANS64.TRYWAIT P0, [R3+URZ+0x90], R0 ;  /* 0x00009000030075a7 */ /* 0x000ea400080011ff */
[----:B-12---:R-:W-:Y:S05]  /*5b60*/  @!P0 BRA `(.L_x_94) ;  /* 0x0000005800288947 */ /* 0x006fea0003800000 */
.L_x_225:
        /* <DEDUP_REMOVED lines=8> */
[----:B---3--:R-:W-:Y:S11]  /*5bf0*/  LOP3.LUT P0, RZ, R6, 0x1, RZ, 0xc0, !PT ;  /* 0x0000000106ff7812 */ /* 0x008ff6000780c0ff */
[----:B------:R-:W-:Y:S02]  /*5c00*/  @!UPT UIADD3 URZ, UPT, UPT, URZ, URZ, URZ ;  /* 0x000000fffffff290 */ /* 0x000fe4000fffe0ff */
[----:B----4-:R-:W-:Y:S01]  /*5c10*/  VOTEU.ANY UP1, P0 ;  /* 0x0000000000ff7886 */ /* 0x010fe20000020100 */
[----:B------:R-:W-:Y:S01]  /*5c20*/  PLOP3.LUT P0, PT, PT, PT, UP1, 0x80, 0x8 ;  /* 0x000000000008781c */ /* 0x000fe20003f0f018 */
[----:B------:R-:W-:Y:S06]  /*5c30*/  UP2UR UR4, UPR, URZ, 0x2 ;  /* 0x00000002ff047883 */ /* 0x000fec0008000000 */
[----:B------:R-:W-:Y:S06]  /*5c40*/  IMAD.U32 R80, RZ, RZ, UR4 ;  /* 0x00000004ff507e24 */ /* 0x000fec000f8e00ff */
[----:B--2---:R-:W-:Y:S02]  /*5c50*/  @P0 SHF.R.U32.HI R0, RZ, 0x10, R5 ;  /* 0x00000010ff000819 */ /* 0x004fe40000011605 */
        /* <DEDUP_REMOVED lines=12> */
[----:B------:R-:W3:Y:S01]  /*5d20*/  LDCU UR12, c[0x0][0xb20] ;  /* 0x00016400ff0c77ac */ /* 0x000ee20008000800 */
[----:B-1----:R-:W-:Y:S02]  /*5d30*/  UIMAD.WIDE.U32 UR4, UR53, UR59, URZ ;  /* 0x0000003b350472a5 */ /* 0x002fe4000f8e00ff */
[----:B------:R-:W-:Y:S02]  /*5d40*/  UIMAD.WIDE.U32 UR6, UR62, UR56, URZ ;  /* 0x000000383e0672a5 */ /* 0x000fe4000f8e00ff */
[----:B------:R-:W-:Y:S02]  /*5d50*/  UISETP.NE.AND UP0, UPT, UR58, 0x1, UPT ;  /* 0x000000013a00788c */ /* 0x000fe4000bf05270 */
[----:B------:R-:W-:Y:S02]  /*5d60*/  UIMAD.WIDE.U32 UR8, UR37, UR59, URZ ;  /* 0x0000003b250872a5 */ /* 0x000fe4000f8e00ff */
[----:B------:R-:W-:Y:S02]  /*5d70*/  UIMAD.WIDE.U32 UR10, UR38, UR56, URZ ;  /* 0x00000038260a72a5 */ /* 0x000fe4000f8e00ff */
[----:B------:R-:W-:Y:S02]  /*5d80*/  UISETP.NE.AND UP1, UPT, UR42, 0x1, UPT ;  /* 0x000000012a00788c */ /* 0x000fe4000bf25270 */
[----:B------:R-:W-:Y:S01]  /*5d90*/  UISETP.NE.AND UP2, UPT, UR45, 0x1, UPT ;  /* 0x000000012d00788c */ /* 0x000fe2000bf45270 */
[----:B------:R-:W-:Y:S02]  /*5da0*/  UMOV UR4, UR5 ;  /* 0x0000000500047c82 */ /* 0x000fe40008000000 */
[----:B---3--:R-:W-:Y:S03]  /*5db0*/  USHF.R.U32.HI UR5, URZ, UR12, UR4 ;  /* 0x0000000cff057299 */ /* 0x008fe60008011604 */
[----:B------:R-:W-:Y:S02]  /*5dc0*/  UMOV UR4, UR7 ;  /* 0x0000000700047c82 */ /* 0x000fe40008000000 */
[----:B------:R-:W-:Y:S02]  /*5dd0*/  USHF.R.U32.HI UR7, URZ, UR57, UR4 ;  /* 0x00000039ff077299 */ /* 0x000fe40008011604 */
[----:B------:R-:W-:Y:S02]  /*5de0*/  USEL UR4, UR53, UR5, !UP0 ;  /* 0x0000000535047287 */ /* 0x000fe4000c000000 */
[----:B------:R-:W-:Y:S01]  /*5df0*/  USEL UR7, UR62, UR7, !UP1 ;  /* 0x000000073e077287 */ /* 0x000fe2000c800000 */
[----:B------:R-:W-:Y:S01]  /*5e00*/  UMOV UR5, UR9 ;  /* 0x0000000900057c82 */ /* 0x000fe20008000000 */
[----:B------:R-:W-:Y:S02]  /*5e10*/  UIMAD.WIDE.U32 UR8, UR4, UR40, URZ ;  /* 0x00000028040872a5 */ /* 0x000fe4000f8e00ff */
[----:B------:R-:W-:Y:S03]  /*5e20*/  USHF.R.U32.HI UR6, URZ, UR12, UR5 ;  /* 0x0000000cff067299 */ /* 0x000fe60008011605 */
[----:B------:R-:W-:Y:S01]  /*5e30*/  UMOV UR5, UR11 ;  /* 0x0000000b00057c82 */ /* 0x000fe20008000000 */
[----:B------:R-:W-:Y:S02]  /*5e40*/  UIMAD.WIDE.U32 UR10, UR7, UR40, URZ ;  /* 0x00000028070a72a5 */ /* 0x000fe4000f8e00ff */
[----:B------:R-:W-:Y:S02]  /*5e50*/  USHF.R.U32.HI UR12, URZ, UR57, UR5 ;  /* 0x00000039ff0c7299 */ /* 0x000fe40008011605 */
[----:B------:R-:W-:Y:S01]  /*5e60*/  USEL UR6, UR37, UR6, !UP0 ;  /* 0x0000000625067287 */ /* 0x000fe2000c000000 */
[----:B------:R-:W-:Y:S02]  /*5e70*/  UMOV UR5, UR9 ;  /* 0x0000000900057c82 */ /* 0x000fe40008000000 */
[----:B------:R-:W-:Y:S01]  /*5e80*/  UMOV UR10, UR11 ;  /* 0x0000000b000a7c82 */ /* 0x000fe20008000000 */
[----:B------:R-:W-:Y:S02]  /*5e90*/  @UP2 USHF.R.U32.HI UR4, URZ, UR41, UR5 ;  /* 0x00000029ff042299 */ /* 0x000fe40008011605 */
[----:B------:R-:W-:Y:S02]  /*5ea0*/  @UP2 USHF.R.U32.HI UR7, URZ, UR41, UR10 ;  /* 0x00000029ff072299 */ /* 0x000fe4000801160a */
[----:B------:R-:W-:Y:S02]  /*5eb0*/  UIMAD UR4, UR45, UR4, URZ ;  /* 0x000000042d0472a4 */ /* 0x000fe4000f8e02ff */
        /* <DEDUP_REMOVED lines=8> */
[----:B------:R-:W-:Y:S02]  /*5f40*/  USEL UR11, UR6, UR4, !UP2 ;  /* 0x00000004060b7287 */ /* 0x000fe4000d000000 */
[----:B------:R-:W-:Y:S02]  /*5f50*/  UIADD3 UR8, UPT, UPT, -UR5, URZ, URZ ;  /* 0x000000ff05087290 */ /* 0x000fe4000fffe1ff */
[----:B------:R-:W-:Y:S01]  /*5f60*/  UIADD3 UR10, UPT, UPT, -UR11, URZ, URZ ;  /* 0x000000ff0b0a7290 */ /* 0x000fe2000fffe1ff */
[----:B------:R-:W-:Y:S01]  /*5f70*/  @!UP0 UMOV UR4, UR9 ;  /* 0x0000000900048c82 */ /* 0x000fe20008000000 */
[----:B------:R-:W-:Y:S02]  /*5f80*/  UIADD3 UR9, UPT, UPT, -UR6, URZ, URZ ;  /* 0x000000ff06097290 */ /* 0x000fe4000fffe1ff */
[----:B------:R-:W-:Y:S02]  /*5f90*/  @!UP0 USHF.R.U32.HI UR4, URZ, UR41, UR4 ;  /* 0x00000029ff048299 */ /* 0x000fe40008011604 */
[----:B------:R-:W-:Y:S02]  /*5fa0*/  UIMAD UR10, UR45, UR10, UR6 ;  /* 0x0000000a2d0a72a4 */ /* 0x000fe4000f8e0206 */
[----:B------:R-:W-:Y:S04]  /*5fb0*/  @!UP0 USEL UR4, UR5, UR4, !UP2 ;  /* 0x0000000405048287 */ /* 0x000fe8000d000000 */
[----:B------:R-:W-:Y:S02]  /*5fc0*/  @!UP0 UIMAD UR10, UR7, UR10, UR4 ;  /* 0x0000000a070a82a4 */ /* 0x000fe4000f8e0204 */
[----:B------:R-:W-:Y:S02]  /*5fd0*/  @!UP0 UIADD3 UR11, UPT, UPT, UR11, -UR4, URZ ;  /* 0x800000040b0b8290 */ /* 0x000fe4000fffe0ff */
[----:B------:R-:W-:Y:S02]  /*5fe0*/  UIMAD UR7, UR42, UR8, UR38 ;  /* 0x000000082a0772a4 */ /* 0x000fe4000f8e0226 */
[----:B------:R-:W-:Y:S02]  /*5ff0*/  @!UP0 UIMAD UR6, UR11, UR45, UR5 ;  /* 0x0000002d0b0682a4 */ /* 0x000fe4000f8e0205 */
[----:B------:R-:W-:Y:S01]  /*6000*/  UIMAD UR4, UR58, UR9, UR37 ;  /* 0x000000093a0472a4 */ /* 0x000fe2000f8e0225 */
[----:B------:R-:W-:Y:S02]  /*6010*/  @!UP0 UMOV UR5, UR10 ;  /* 0x0000000a00058c82 */ /* 0x000fe40008000000 */
[----:B------:R-:W-:Y:S02]  /*6020*/  UIMAD UR38, UR5, UR42, UR7 ;  /* 0x0000002a052672a4 */ /* 0x000fe4000f8e0207 */
[----:B------:R-:W-:Y:S11]  /*6030*/  UIMAD UR37, UR6, UR58, UR4 ;  /* 0x0000003a062572a4 */ /* 0x000ff6000f8e0204 */
[----:B------:R-:W-:Y:S01]  /*6040*/  @!UPT UIADD3 URZ, UPT, UPT, URZ, URZ, URZ ;  /* 0x000000fffffff290 */ /* 0x000fe2000fffe0ff */
.L_x_95:
[----:B-1----:R-:W-:Y:S01]  /*6050*/  UISETP.NE.AND UP0, UPT, UR39, 0x1, UPT ;  /* 0x000000012700788c */ /* 0x002fe2000bf05270 */
[----:B------:R-:W-:Y:S01]  /*6060*/  LOP3.LUT P0, RZ, R72, 0x3f0, RZ, 0xc0, !PT ;  /* 0x000003f048ff7812 */ /* 0x000fe2000780c0ff */
[----:B------:R-:W-:Y:S01]  /*6070*/  USHF.L.U32 UR50, UR16, 0x6, URZ ;  /* 0x0000000610327899 */ /* 0x000fe200080006ff */
[----:B------:R-:W-:Y:S01]  /*6080*/  BSSY.RECONVERGENT B6, `(.L_x_96) ;  /* 0x0000034000067945 */ /* 0x000fe20003800200 */
[----:B------:R-:W-:Y:S01]  /*6090*/  USHF.L.U32 UR49, UR20, 0x8, URZ ;  /* 0x0000000814317899 */ /* 0x000fe200080006ff */
[----:B------:R-:W-:Y:S06]  /*60a0*/  IADD3 R74, PT, PT, R74, 0x1, RZ ;  /* 0x000000014a4a7810 */ /* 0x000fec0007ffe0ff */
[----:B------:R-:W1:Y:S01]  /*60b0*/  @!UP0 LDCU.128 UR12, c[0x0][0xb10] ;  /* 0x00016200ff0c87ac */ /* 0x000e620008000c00 */
[----:B------:R-:W3:Y:S01]  /*60c0*/  @!UP0 LDCU UR5, c[0x0][0xb0c] ;  /* 0x00016180ff0587ac */ /* 0x000ee20008000800 */
[----:B------:R-:W4:Y:S01]  /*60d0*/  @!UP0 LDCU UR10, c[0x0][0xb20] ;  /* 0x00016400ff0a87ac */ /* 0x000f220008000800 */
[----:B-1----:R-:W-:Y:S02]  /*60e0*/  UIMAD.WIDE.U32 UR8, UR38, UR12, URZ ;  /* 0x0000000c260872a5 */ /* 0x002fe4000f8e00ff */
[----:B------:R-:W-:Y:S02]  /*60f0*/  UIMAD.WIDE.U32 UR6, UR37, UR15, URZ ;  /* 0x0000000f250672a5 */ /* 0x000fe4000f8e00ff */
[----:B------:R-:W-:Y:S03]  /*6100*/  @!UP0 UISETP.NE.AND UP1, UPT, UR14, 0x1, UPT ;  /* 0x000000010e00888c */ /* 0x000fe6000bf25270 */
[----:B------:R-:W-:Y:S01]  /*6110*/  @!UP0 UMOV UR4, UR9 ;  /* 0x0000000900048c82 */ /* 0x000fe20008000000 */
[----:B---3--:R-:W-:Y:S02]  /*6120*/  @!UP0 UISETP.NE.AND UP2, UPT, UR5, 0x1, UPT ;  /* 0x000000010500888c */ /* 0x008fe4000bf45270 */
[----:B------:R-:W-:Y:S01]  /*6130*/  @!UP0 USHF.R.U32.HI UR4, URZ, UR13, UR4 ;  /* 0x0000000dff048299 */ /* 0x000fe20008011604 */
[----:B------:R-:W-:Y:S02]  /*6140*/  @!UP0 UMOV UR6, UR7 ;  /* 0x0000000700068c82 */ /* 0x000fe40008000000 */
[----:B----4-:R-:W-:Y:S02]  /*6150*/  @!UP0 USHF.R.U32.HI UR6, URZ, UR10, UR6 ;  /* 0x0000000aff068299 */ /* 0x010fe40008011606 */
[----:B------:R-:W-:Y:S02]  /*6160*/  @!UP0 USEL UR7, UR38, UR4, !UP2 ;  /* 0x0000000426078287 */ /* 0x000fe4000d000000 */
[----:B------:R-:W-:Y:S04]  /*6170*/  @!UP0 USEL UR6, UR37, UR6, !UP1 ;  /* 0x0000000625068287 */ /* 0x000fe8000c800000 */
[----:B------:R-:W-:Y:S02]  /*6180*/  @!UP0 UIADD3 UR4, UPT, UPT, -UR7, UR6, URZ ;  /* 0x0000000607048290 */ /* 0x000fe4000fffe1ff */
[----:B------:R-:W-:Y:S02]  /*6190*/  @!UP0 UIADD3 UR6, UPT, UPT, UR7, -UR6, URZ ;  /* 0x8000000607068290 */ /* 0x000fe4000fffe0ff */
[----:B------:R-:W-:Y:S02]  /*61a0*/  @!UP0 UIMAD UR38, UR4, UR5, UR38 ;  /* 0x00000005042682a4 */ /* 0x000fe4000f8e0226 */
[----:B------:R-:W-:Y:S01]  /*61b0*/  @!UP0 UIMAD UR37, UR6, UR14, UR37 ;  /* 0x0000000e062582a4 */ /* 0x000fe2000f8e0225 */
[----:B------:R-:W-:Y:S11]  /*61c0*/  @!P0 BRA `(.L_x_97) ;  /* 0x00000000007c8947 */ /* 0x000ff60003800000 */
[----:B------:R-:W1:Y:S01]  /*61d0*/  LDCU.64 UR8, c[0x4][0x80] ;  /* 0x01001000ff0877ac */ /* 0x000e620008000a00 */
[----:B------:R-:W-:Y:S01]  /*61e0*/  MOV R2, 0x0 ;  /* 0x0000000000027802 */ /* 0x000fe20000000f00 */
[----:B------:R-:W-:Y:S02]  /*61f0*/  HFMA2 R12, -RZ, RZ, 0, 5.9604644775390625e-08 ;  /* 0x00000001ff0c7431 */ /* 0x000fe400000001ff */
[----:B------:R-:W-:Y:S01]  /*6200*/  IMAD.MOV.U32 R8, RZ, RZ, 0x70 ;  /* 0x00000070ff087424 */ /* 0x000fe200078e00ff */
[----:B------:R3:W4:Y:S01]  /*6210*/  LDC.64 R14, c[0x4][R2] ;  /* 0x01000000020e7b82 */ /* 0x0007220000000a00 */
[----:B------:R-:W2:Y:S01]  /*6220*/  LDCU.64 UR6, c[0x4][0x88] ;  /* 0x01001100ff0677ac */ /* 0x000ea20008000a00 */
[----:B------:R-:W-:Y:S01]  /*6230*/  IMAD.MOV.U32 R13, RZ, RZ, RZ ;  /* 0x000000ffff0d7224 */ /* 0x000fe200078e00ff */
[----:B------:R-:W2:Y:S01]  /*6240*/  LDCU.64 UR4, c[0x4][0x8] ;  /* 0x01000100ff0477ac */ /* 0x000ea20008000a00 */
[----:B-1----:R-:W-:Y:S01]  /*6250*/  MOV R5, UR9 ;  /* 0x0000000900057c02 */ /* 0x002fe20008000f00 */
[----:B------:R-:W-:Y:S01]  /*6260*/  IMAD.U32 R4, RZ, RZ, UR8 ;  /* 0x00000008ff047e24 */ /* 0x000fe2000f8e00ff */
[----:B--2---:R-:W-:Y:S01]  /*6270*/  MOV R7, UR7 ;  /* 0x0000000700077c02 */ /* 0x004fe20008000f00 */
[----:B------:R-:W-:Y:S01]  /*6280*/  IMAD.U32 R6, RZ, RZ, UR6 ;  /* 0x00000006ff067e24 */ /* 0x000fe2000f8e00ff */
[----:B------:R-:W-:Y:S01]  /*6290*/  MOV R11, UR5 ;  /* 0x00000005000b7c02 */ /* 0x000fe20008000f00 */
[----:B------:R-:W-:Y:S02]  /*62a0*/  IMAD.U32 R10, RZ, RZ, UR4 ;  /* 0x00000004ff0a7e24 */ /* 0x000fe4000f8e00ff */
[----:B------:R-:W-:Y:S07]  /*62b0*/  LEPC R20, `(.L_x_98) ;  /* 0x000000001014794e */ /* 0x000fee0000000000 */
[----:B---345:R-:W-:Y:S05]  /*62c0*/  CALL.ABS.NOINC R14 ;  /* 0x000000000e007343 */ /* 0x038fea0003c00000 */
.L_x_98:
[----:B------:R-:W1:Y:S01]  /*62d0*/  LDCU.64 UR8, c[0x4][0x80] ;  /* 0x01001000ff0877ac */ /* 0x000e620008000a00 */
[----:B------:R-:W2:Y:S01]  /*62e0*/  LDC.64 R2, c[0x4][R2] ;  /* 0x0100000002027b82 */ /* 0x000ea20000000a00 */
[----:B------:R-:W-:Y:S02]  /*62f0*/  HFMA2 R12, -RZ, RZ, 0, 5.9604644775390625e-08 ;  /* 0x00000001ff0c7431 */ /* 0x000fe400000001ff */
[----:B------:R-:W-:Y:S02]  /*6300*/  IMAD.MOV.U32 R8, RZ, RZ, 0x70 ;  /* 0x00000070ff087424 */ /* 0x000fe400078e00ff */
[----:B------:R-:W-:Y:S01]  /*6310*/  IMAD.MOV.U32 R13, RZ, RZ, RZ ;  /* 0x000000ffff0d7224 */ /* 0x000fe200078e00ff */
[----:B------:R-:W3:Y:S01]  /*6320*/  LDCU.64 UR6, c[0x4][0x88] ;  /* 0x01001100ff0677ac */ /* 0x000ee20008000a00 */
[----:B------:R-:W4:Y:S01]  /*6330*/  LDCU.64 UR4, c[0x4][0x8] ;  /* 0x01000100ff0477ac */ /* 0x000f220008000a00 */
[----:B-1----:R-:W-:Y:S02]  /*6340*/  MOV R4, UR8 ;  /* 0x0000000800047c02 */ /* 0x002fe40008000f00 */
[----:B------:R-:W-:Y:S02]  /*6350*/  MOV R5, UR9 ;  /* 0x0000000900057c02 */ /* 0x000fe40008000f00 */
[----:B---3--:R-:W-:Y:S01]  /*6360*/  MOV R7, UR7 ;  /* 0x0000000700077c02 */ /* 0x008fe20008000f00 */
[----:B------:R-:W-:Y:S01]  /*6370*/  IMAD.U32 R6, RZ, RZ, UR6 ;  /* 0x00000006ff067e24 */ /* 0x000fe2000f8e00ff */
[----:B----4-:R-:W-:Y:S01]  /*6380*/  MOV R11, UR5 ;  /* 0x00000005000b7c02 */ /* 0x010fe20008000f00 */
[----:B------:R-:W-:Y:S02]  /*6390*/  IMAD.U32 R10, RZ, RZ, UR4 ;  /* 0x00000004ff0a7e24 */ /* 0x000fe4000f8e00ff */
[----:B------:R-:W-:Y:S07]  /*63a0*/  LEPC R20, `(.L_x_97) ;  /* 0x000000001014794e */ /* 0x000fee0000000000 */
[----:B--2---:R-:W-:Y:S05]  /*63b0*/  CALL.ABS.NOINC R2 ;  /* 0x0000000002007343 */ /* 0x004fea0003c00000 */
.L_x_97:
[----:B------:R-:W-:Y:S05]  /*63c0*/  BSYNC.RECONVERGENT B6 ;  /* 0x0000000000067941 */ /* 0x000fea0003800200 */
.L_x_96:
[----:B------:R-:W-:Y:S02]  /*63d0*/  ISETP.NE.U32.AND P0, PT, RZ, UR60, PT ;  /* 0x0000003cff007c0c */ /* 0x000fe4000bf05070 */
[C---:B------:R-:W-:Y:S02]  /*63e0*/  ISETP.NE.U32.AND P1, PT, R66.reuse, RZ, PT ;  /* 0x000000ff4200720c */ /* 0x040fe40003f25070 */
[----:B------:R-:W-:Y:S02]  /*63f0*/  ISETP.NE.U32.AND P4, PT, R66, RZ, PT ;  /* 0x000000ff4200720c */ /* 0x000fe40003f85070 */
[----:B------:R-:W-:Y:S02]  /*6400*/  ISETP.NE.AND.EX P0, PT, RZ, UR61, PT, P0 ;  /* 0x0000003dff007c0c */ /* 0x000fe4000bf05300 */
[C---:B------:R-:W-:Y:S02]  /*6410*/  ISETP.NE.AND.EX P1, PT, R67.reuse, RZ, PT, P1 ;  /* 0x000000ff4300720c */ /* 0x040fe40003f25310 */
[----:B------:R-:W-:Y:S02]  /*6420*/  ISETP.NE.AND.EX P4, PT, R67, RZ, P0, P4 ;  /* 0x000000ff4300720c */ /* 0x000fe40000785340 */
[----:B------:R-:W-:Y:S02]  /*6430*/  ISETP.NE.U32.AND P5, PT, R62, RZ, PT ;  /* 0x000000ff3e00720c */ /* 0x000fe40003fa5070 */
[----:B------:R-:W-:Y:S02]  /*6440*/  ISETP.NE.U32.AND P3, PT, RZ, UR60, PT ;  /* 0x0000003cff007c0c */ /* 0x000fe4000bf65070 */
[----:B------:R-:W-:Y:S02]  /*6450*/  PLOP3.LUT P2, PT, PT, PT, PT, 0x8, 0x80 ;  /* 0x000000000080781c */ /* 0x000fe40003f4e170 */
[----:B------:R-:W-:Y:S02]  /*6460*/  ISETP.NE.AND.EX P5, PT, R63, RZ, PT, P5 ;  /* 0x000000ff3f00720c */ /* 0x000fe40003fa5350 */
[----:B------:R-:W-:Y:S03]  /*6470*/  ISETP.NE.AND.EX P3, PT, RZ, UR61, PT, P3 ;  /* 0x0000003dff007c0c */ /* 0x000fe6000bf65330 */
[----:B------:R-:W-:Y:S01]  /*6480*/  @!P4 PLOP3.LUT P2, PT, P1, PT, PT, 0x80, 0x8 ;  /* 0x000000000008c81c */ /* 0x000fe20000f4f070 */
[----:B------:R-:W-:Y:S01]  /*6490*/  @!UPT UIADD3 URZ, UPT, UPT, URZ, URZ, URZ ;  /* 0x000000fffffff290 */ /* 0x000fe2000fffe0ff */
[----:B------:R-:W-:Y:S11]  /*64a0*/  @!P1 BRA `(.L_x_99) ;  /* 0x0000000000309947 */ /* 0x000ff60003800000 */
[----:B------:R-:W-:Y:S01]  /*64b0*/  ISETP.NE.U32.AND P0, PT, R64, RZ, PT ;  /* 0x000000ff4000720c */ /* 0x000fe20003f05070 */
[----:B------:R-:W1:Y:S01]  /*64c0*/  LDCU.64 UR4, c[0x0][0x358] ;  /* 0x00006b00ff0477ac */ /* 0x000e620008000a00 */
[----:B------:R-:W-:Y:S02]  /*64d0*/  IMAD.MOV.U32 R68, RZ, RZ, 0x1 ;  /* 0x00000001ff447424 */ /* 0x000fe400078e00ff */
[----:B------:R-:W-:Y:S11]  /*64e0*/  ISETP.NE.AND.EX P0, PT, R65, RZ, PT, P0 ;  /* 0x000000ff4100720c */ /* 0x000ff60003f05300 */
[----:B------:R-:W-:Y:S02]  /*64f0*/  @!UPT UIADD3 URZ, UPT, UPT, URZ, URZ, URZ ;  /* 0x000000fffffff290 */ /* 0x000fe4000fffe0ff */
[----:B------:R-:W3:Y:S01]  /*6500*/  @P0 LDC.64 R2, c[0x0][0x888] ;  /* 0x00022200ff020b82 */ /* 0x000ee20000000a00 */
[----:B--2---:R-:W-:Y:S04]  /*6510*/  @P0 IMAD R0, R66, UR36, RZ ;  /* 0x0000002442000c24 */ /* 0x004fe8000f8e02ff */
[----:B---3--:R-:W-:Y:S04]  /*6520*/  @P0 IMAD.WIDE R2, R0, 0x4, R2 ;  /* 0x0000000400020825 */ /* 0x008fe800078e0202 */
[----:B------:R-:W-:Y:S01]  /*6530*/  HFMA2 R0, -RZ, RZ, 0, 5.9604644775390625e-08 ;  /* 0x00000001ff007431 */ /* 0x000fe200000001ff */
[----:B-1---5:R1:W5:Y:S04]  /*6540*/  @P0 LDG.E R26, desc[UR4][R2.64] ;  /* 0x00000004021a0981 */ /* 0x022368000c1e1900 */
[----:B------:R-:W-:Y:S01]  /*6550*/  @!P0 PRMT R68, R0, 0x7610, R68 ;  /* 0x0000761000448816 */ /* 0x000fe20000000044 */
[----:B-1----:R-:W3:Y:S06]  /*6560*/  @!P0 LDC R26, c[0x0][0x880] ;  /* 0x00022000ff1a8b82 */ /* 0x002eec0000000800 */
.L_x_99:
[----:B------:R-:W-:Y:S05]  /*6570*/  @!P5 BRA `(.L_x_100) ;  /* 0x000000000024d947 */ /* 0x000fea0003800000 */
[----:B------:R-:W-:Y:S01]  /*6580*/  ISETP.NE.U32.AND P0, PT, R60, RZ, PT ;  /* 0x000000ff3c00720c */ /* 0x000fe20003f05070 */
[----:B------:R-:W1:Y:S03]  /*6590*/  LDCU.64 UR4, c[0x0][0x358] ;  /* 0x00006b00ff0477ac */ /* 0x000e660008000a00 */
[----:B------:R-:W-:Y:S11]  /*65a0*/  ISETP.NE.AND.EX P0, PT, R61, RZ, PT, P0 ;  /* 0x000000ff3d00720c */ /* 0x000ff60003f05300 */
[----:B------:R-:W-:Y:S02]  /*65b0*/  @!UPT UIADD3 URZ, UPT, UPT, URZ, URZ, URZ ;  /* 0x000000fffffff290 */ /* 0x000fe4000fffe0ff */
[----:B------:R-:W4:Y:S01]  /*65c0*/  @P0 LDC.64 R2, c[0x0][0x8a8] ;  /* 0x00022a00ff020b82 */ /* 0x000f220000000a00 */
[----:B--2---:R-:W-:Y:S04]  /*65d0*/  @P0 IMAD R0, R62, UR36, RZ ;  /* 0x000000243e000c24 */ /* 0x004fe8000f8e02ff */
[----:B----4-:R-:W-:Y:S05]  /*65e0*/  @P0 IMAD.WIDE R2, R0, 0x4, R2 ;  /* 0x0000000400020825 */ /* 0x010fea00078e0202 */
[----:B-1---5:R1:W5:Y:S02]  /*65f0*/  @P0 LDG.E R24, desc[UR4][R2.64] ;  /* 0x0000000402180981 */ /* 0x022364000c1e1900 */
[----:B-1----:R-:W4:Y:S02]  /*6600*/  @!P0 LDC R24, c[0x0][0x8a0] ;  /* 0x00022800ff188b82 */ /* 0x002f240000000800 */
.L_x_100:
[----:B---3-5:R-:W-:Y:S01]  /*6610*/  FSETP.NEU.AND P0, PT, R26, RZ, PT ;  /* 0x000000ff1a00720b */ /* 0x028fe20003f0d000 */
[----:B------:R-:W-:Y:S01]  /*6620*/  IMAD.SHL.U32 R90, R27, 0x4, RZ ;  /* 0x000000041b5a7824 */ /* 0x000fe200078e00ff */
[----:B------:R-:W-:Y:S01]  /*6630*/  SEL R5, RZ, 0xffffffff, P3 ;  /* 0xffffffffff057807 */ /* 0x000fe20001800000 */
[----:B------:R-:W-:Y:S01]  /*6640*/  BSSY B1, `(.L_x_101) ;  /* 0x0000042000017945 */ /* 0x000fe20003800000 */
[----:B------:R-:W-:Y:S01]  /*6650*/  @!P4 LOP3.LUT P3, RZ, R68, 0xff, RZ, 0xc0, !PT ;  /* 0x000000ff44ffc812 */ /* 0x000fe2000786c0ff */
[----:B------:R-:W-:Y:S01]  /*6660*/  VIADD R83, R90, UR43 ;  /* 0x0000002b5a537c36 */ /* 0x000fe20008000000 */
[----:B------:R-:W-:Y:S01]  /*6670*/  @!P4 SEL R2, RZ, 0xffffffff, P0 ;  /* 0xffffffffff02c807 */ /* 0x000fe20000000000 */
[----:B------:R-:W-:Y:S01]  /*6680*/  IMAD.MOV.U32 R91, RZ, RZ, 0x1 ;  /* 0x00000001ff5b7424 */ /* 0x000fe200078e00ff */
[----:B------:R-:W-:Y:S01]  /*6690*/  LEA R86, R22, UR43, 0x3 ;  /* 0x0000002b16567c11 */ /* 0x000fe2000f8e18ff */
[----:B------:R-:W-:Y:S01]  /*66a0*/  IMAD.MOV.U32 R89, RZ, RZ, RZ ;  /* 0x000000ffff597224 */ /* 0x000fe200078e00ff */
[----:B------:R-:W-:Y:S02]  /*66b0*/  @P2 SEL R2, R5, R2, !P3 ;  /* 0x0000000205022207 */ /* 0x000fe40005800000 */
[----:B------:R-:W-:Y:S02]  /*66c0*/  CS2R R58, SRZ ;  /* 0x00000000003a7805 */ /* 0x000fe4000001ff00 */
[----:B------:R-:W-:Y:S02]  /*66d0*/  SHF.L.U32 R3, R76, 0x1f, RZ ;  /* 0x0000001f4c037819 */ /* 0x000fe400000006ff */
[----:B------:R-:W-:Y:S02]  /*66e0*/  CS2R R56, SRZ ;  /* 0x0000000000387805 */ /* 0x000fe4000001ff00 */
[----:B------:R-:W-:Y:S02]  /*66f0*/  @!P4 LOP3.LUT R2, R2, 0x1, RZ, 0xc0, !PT ;  /* 0x000000010202c812 */ /* 0x000fe400078ec0ff */
[----:B------:R-:W-:Y:S02]  /*6700*/  CS2R R54, SRZ ;  /* 0x0000000000367805 */ /* 0x000fe4000001ff00 */
[----:B------:R-:W-:Y:S02]  /*6710*/  LEA.HI R25, R22, R22, RZ, 0x1 ;  /* 0x0000001616197211 */ /* 0x000fe400078f08ff */
[----:B------:R-:W-:Y:S02]  /*6720*/  CS2R R52, SRZ ;  /* 0x0000000000347805 */ /* 0x000fe4000001ff00 */
[----:B------:R-:W-:Y:S02]  /*6730*/  ISETP.NE.U32.OR P6, PT, R2, 0x1, P4 ;  /* 0x000000010200780c */ /* 0x000fe400027c5470 */
[----:B------:R-:W-:Y:S02]  /*6740*/  CS2R R50, SRZ ;  /* 0x0000000000327805 */ /* 0x000fe4000001ff00 */
[----:B------:R-:W-:Y:S01]  /*6750*/  LOP3.LUT P4, R73, R68, 0xff, RZ, 0xc0, !PT ;  /* 0x000000ff44497812 */ /* 0x000fe2000788c0ff */
[C---:B--2---:R-:W-:Y:S01]  /*6760*/  IMAD.SHL.U32 R0, R25.reuse, 0x80, RZ ;  /* 0x0000008019007824 */ /* 0x044fe200078e00ff */
[----:B------:R-:W-:Y:S02]  /*6770*/  SEL R2, RZ, 0xffffffff, P0 ;  /* 0xffffffffff027807 */ /* 0x000fe40000000000 */
[----:B------:R-:W-:Y:S02]  /*6780*/  CS2R R48, SRZ ;  /* 0x0000000000307805 */ /* 0x000fe4000001ff00 */
[----:B------:R-:W-:Y:S02]  /*6790*/  LOP3.LUT R25, R25, 0xffe, RZ, 0xc0, !PT ;  /* 0x00000ffe19197812 */ /* 0x000fe400078ec0ff */
[----:B------:R-:W-:Y:S02]  /*67a0*/  CS2R R46, SRZ ;  /* 0x00000000002e7805 */ /* 0x000fe4000001ff00 */
[----:B------:R-:W-:Y:S02]  /*67b0*/  @P1 SEL R2, R5, R2, !P4 ;  /* 0x0000000205021207 */ /* 0x000fe40006000000 */
[----:B------:R-:W-:Y:S02]  /*67c0*/  CS2R R44, SRZ ;  /* 0x00000000002c7805 */ /* 0x000fe4000001ff00 */
[----:B------:R-:W-:Y:S01]  /*67d0*/  LOP3.LUT R0, R0, 0xffffff00, RZ, 0xc0, !PT ;  /* 0xffffff0000007812 */ /* 0x000fe200078ec0ff */
[----:B------:R-:W-:Y:S01]  /*67e0*/  IMAD.IADD R25, R22, 0x1, -R25 ;  /* 0x0000000116197824 */ /* 0x000fe200078e0a19 */
[----:B------:R-:W-:Y:S01]  /*67f0*/  LOP3.LUT R2, R2, 0x1, RZ, 0xc0, !PT ;  /* 0x0000000102027812 */ /* 0x000fe200078ec0ff */
[----:B------:R-:W-:Y:S01]  /*6800*/  VIADD R29, R83, 0x400 ;  /* 0x00000400531d7836 */ /* 0x000fe20000000000 */
[----:B------:R-:W-:Y:S01]  /*6810*/  @P6 SHF.L.U32 R4, RZ, 0x1f, RZ ;  /* 0x0000001fff046819 */ /* 0x000fe200000006ff */
[----:B------:R-:W-:Y:S01]  /*6820*/  IMAD.IADD R0, R23, 0x1, R0 ;  /* 0x0000000117007824 */ /* 0x000fe200078e0200 */
[----:B------:R-:W-:Y:S01]  /*6830*/  ISETP.NE.U32.AND P5, PT, R2, 0x1, PT ;  /* 0x000000010200780c */ /* 0x000fe20003fa5070 */
[----:B------:R-:W-:Y:S01]  /*6840*/  IMAD.IADD R82, R77, 0x1, R83 ;  /* 0x000000014d527824 */ /* 0x000fe200078e0253 */
[----:B------:R-:W1:Y:S01]  /*6850*/  @P6 SYNCS.PHASECHK.TRANS64.TRYWAIT P3, [UR43+0x40], R4 ;  /* 0x00004004ff0065a7 */ /* 0x000e62000806112b */
[----:B------:R-:W-:Y:S01]  /*6860*/  P2R R81, PR, RZ, 0x40 ;  /* 0x00000040ff517803 */ /* 0x000fe20000000000 */
[----:B------:R-:W-:Y:S01]  /*6870*/  IMAD R25, R25, 0x100000, R0 ;  /* 0x0010000019197824 */ /* 0x000fe200078e0200 */
[----:B------:R-:W-:Y:S01]  /*6880*/  P2R R92, PR, RZ, 0x20 ;  /* 0x00000020ff5c7803 */ /* 0x000fe20000000000 */
[----:B------:R2:W3:Y:S01]  /*6890*/  SYNCS.PHASECHK.TRANS64.TRYWAIT P2, [R86+URZ+0xb0], R3 ;  /* 0x0000b003560075a7 */ /* 0x0004e200080411ff */
[----:B-1----:R-:W-:Y:S01]  /*68a0*/  @P6 SEL R91, RZ, 0x1, !P3 ;  /* 0x00000001ff5b6807 */ /* 0x002fe20005800000 */
[----:B--2---:R-:W-:Y:S06]  /*68b0*/  @!P6 BRA `(.L_x_102) ;  /* 0x000000000068e947 */ /* 0x004fec0003800000 */
[C---:B------:R-:W-:Y:S01]  /*68c0*/  @P5 IMAD R4, R78.reuse, 0x4, R29 ;  /* 0x000000044e045824 */ /* 0x040fe200078e021d */
[----:B------:R-:W-:Y:S01]  /*68d0*/  ISETP.NE.AND P0, PT, R91, RZ, PT ;  /* 0x000000ff5b00720c */ /* 0x000fe20003f05270 */
[----:B------:R-:W-:Y:S01]  /*68e0*/  @P5 IMAD R2, R78, 0x4, R83 ;  /* 0x000000044e025824 */ /* 0x000fe200078e0253 */
[----:B------:R-:W-:Y:S01]  /*68f0*/  BSSY B0, `(.L_x_103) ;  /* 0x000000e000007945 */ /* 0x000fe20003800000 */
[----:B------:R-:W-:Y:S01]  /*6900*/  IMAD.MOV.U32 R58, RZ, RZ, RZ ;  /* 0x000000ffff3a7224 */ /* 0x000fe200078e00ff */
[----:B------:R-:W-:Y:S01]  /*6910*/  CS2R R54, SRZ ;  /* 0x0000000000367805 */ /* 0x000fe2000001ff00 */
[----:B------:R-:W-:Y:S01]  /*6920*/  @P5 IMAD.IADD R4, R77, 0x1, R4 ;  /* 0x000000014d045824 */ /* 0x000fe200078e0204 */
[----:B------:R-:W-:Y:S02]  /*6930*/  CS2R R52, SRZ ;  /* 0x0000000000347805 */ /* 0x000fe4000001ff00 */
[----:B------:R-:W-:Y:S02]  /*6940*/  CS2R R56, SRZ ;  /* 0x0000000000387805 */ /* 0x000fe4000001ff00 */
[----:B------:R-:W-:Y:S02]  /*6950*/  CS2R R46, SRZ ;  /* 0x00000000002e7805 */ /* 0x000fe4000001ff00 */
[----:B------:R-:W-:Y:S02]  /*6960*/  CS2R R44, SRZ ;  /* 0x00000000002c7805 */ /* 0x000fe4000001ff00 */
[----:B------:R-:W-:Y:S02]  /*6970*/  CS2R R50, SRZ ;  /* 0x0000000000327805 */ /* 0x000fe4000001ff00 */
[----:B------:R-:W-:Y:S01]  /*6980*/  CS2R R48, SRZ ;  /* 0x0000000000307805 */ /* 0x000fe2000001ff00 */
[----:B------:R-:W-:Y:S06]  /*6990*/  @P0 BRA `(.L_x_104) ;  /* 0x00000000000c0947 */ /* 0x000fec0003800000 */
[----:B------:R-:W-:Y:S04]  /*69a0*/  SHF.L.U32 R5, RZ, 0x1f, RZ ;  /* 0x0000001fff057819 */ /* 0x000fe800000006ff */
[----:B------:R-:W1:Y:S02]  /*69b0*/  SYNCS.PHASECHK.TRANS64.TRYWAIT P0, [UR43+0x40], R5 ;  /* 0x00004005ff0075a7 */ /* 0x000e64000800112b */
[----:B-1----:R-:W-:Y:S05]  /*69c0*/  @!P0 BRA `(.L_x_105) ;  /* 0x0000004800a48947 */ /* 0x002fea0003800000 */
.L_x_104:
[----:B------:R-:W-:Y:S05]  /*69d0*/  BSYNC B0 ;  /* 0x0000000000007941 */ /* 0x000fea0003800000 */
.L_x_103:
[----:B------:R-:W-:Y:S01]  /*69e0*/  ISETP.NE.AND P0, PT, R92, RZ, PT ;  /* 0x000000ff5c00720c */ /* 0x000fe20003f05270 */
[----:B------:R-:W-:Y:S11]  /*69f0*/  HFMA2 R89, -RZ, RZ, 0, 5.9604644775390625e-08 ;  /* 0x00000001ff597431 */ /* 0x000ff600000001ff */
[----:B------:R-:W-:Y:S01]  /*6a00*/  @!UPT UIADD3 URZ, UPT, UPT, URZ, URZ, URZ ;  /* 0x000000fffffff290 */ /* 0x000fe2000fffe0ff */
[----:B------:R-:W-:Y:S05]  /*6a10*/  @P0 WARPSYNC.ALL ;  /* 0x0000000000000948 */ /* 0x000fea0003800000 */
[----:B------:R2:W1:Y:S04]  /*6a20*/  @P0 LDSM.16.M88.4 R52, [R2+0x400] ;  /* 0x000400000234083b */ /* 0x0004680000000200 */
[----:B------:R2:W1:Y:S04]  /*6a30*/  @P0 LDSM.16.M88.4 R56, [R4] ;  /* 0x000000000438083b */ /* 0x0004680000000200 */
[----:B------:R2:W1:Y:S04]  /*6a40*/  @P0 LDSM.16.M88.4 R44, [R90+UR43+0x400] ;  /* 0x0004002b5a2c083b */ /* 0x0004680008000200 */
[----:B------:R2:W1:Y:S02]  /*6a50*/  @P0 LDSM.16.M88.4 R48, [R82+0x400] ;  /* 0x000400005230083b */ /* 0x0004640000000200 */
.L_x_102:
[----:B------:R-:W-:Y:S05]  /*6a60*/  BSYNC B1 ;  /* 0x0000000000017941 */ /* 0x000fea0003800000 */
.L_x_101:
[----:B-1----:R-:W-:Y:S04]  /*6a70*/  SHF.R.U32.HI R0, RZ, 0x15, R25 ;  /* 0x00000015ff007819 */ /* 0x002fe80000011619 */
[----:B------:R-:W-:Y:S01]  /*6a80*/  LOP3.LUT P0, RZ, R0, 0x3, R69, 0x48, !PT ;  /* 0x0000000300ff7812 */ /* 0x000fe20007804845 */
[----:B------:R-:W-:Y:S01]  /*6a90*/  @!UPT UIADD3 URZ, UPT, UPT, URZ, URZ, URZ ;  /* 0x000000fffffff290 */ /* 0x000fe2000fffe0ff */
[----:B---3--:R-:W-:Y:S11]  /*6aa0*/  @P2 BRA `(.L_x_106) ;  /* 0x0000000000082947 */ /* 0x008ff60003800000 */
[----:B------:R-:W1:Y:S02]  /*6ab0*/  SYNCS.PHASECHK.TRANS64.TRYWAIT P1, [R86+URZ+0xb0], R3 ;  /* 0x0000b003560075a7 */ /* 0x000e6400080211ff */
[----:B-1----:R-:W-:Y:S05]  /*6ac0*/  @!P1 BRA `(.L_x_107) ;  /* 0x00000048007c9947 */ /* 0x002fea0003800000 */
.L_x_106:
[----:B------:R-:W-:Y:S05]  /*6ad0*/  @!P0 BRA `(.L_x_108) ;  /* 0x0000000000408947 */ /* 0x000fea0003800000 */
[----:B------:R-:W3:Y:S01]  /*6ae0*/  LDCU.64 UR8, c[0x4][0x70] ;  /* 0x01000e00ff0877ac */ /* 0x000ee20008000a00 */
[----:B-1----:R-:W-:Y:S01]  /*6af0*/  MOV R3, 0x0 ;  /* 0x0000000000037802 */ /* 0x002fe20000000f00 */
[----:B------:R-:W-:Y:S02]  /*6b00*/  HFMA2 R12, -RZ, RZ, 0, 5.9604644775390625e-08 ;  /* 0x00000001ff0c7431 */ /* 0x000fe400000001ff */
[----:B------:R-:W-:Y:S02]  /*6b10*/  IMAD.MOV.U32 R8, RZ, RZ, 0x192 ;  /* 0x00000192ff087424 */ /* 0x000fe400078e00ff */
[----:B------:R-:W-:Y:S01]  /*6b20*/  IMAD.MOV.U32 R13, RZ, RZ, RZ ;  /* 0x000000ffff0d7224 */ /* 0x000fe200078e00ff */
[----:B------:R-:W1:Y:S01]  /*6b30*/  LDCU.64 UR6, c[0x4][0x78] ;  /* 0x01000f00ff0677ac */ /* 0x000e620008000a00 */
[----:B--2---:R-:W2:Y:S01]  /*6b40*/  LDC.64 R2, c[0x4][R3] ;  /* 0x0100000003027b82 */ /* 0x004ea20000000a00 */
[----:B------:R-:W5:Y:S01]  /*6b50*/  LDCU.64 UR4, c[0x4][0x10] ;  /* 0x01000200ff0477ac */ /* 0x000f620008000a00 */
[----:B---3--:R-:W-:Y:S01]  /*6b60*/  MOV R5, UR9 ;  /* 0x0000000900057c02 */ /* 0x008fe20008000f00 */
[----:B------:R-:W-:Y:S01]  /*6b70*/  IMAD.U32 R4, RZ, RZ, UR8 ;  /* 0x00000008ff047e24 */ /* 0x000fe2000f8e00ff */
[----:B-1----:R-:W-:Y:S01]  /*6b80*/  MOV R7, UR7 ;  /* 0x0000000700077c02 */ /* 0x002fe20008000f00 */
[----:B------:R-:W-:Y:S01]  /*6b90*/  IMAD.U32 R6, RZ, RZ, UR6 ;  /* 0x00000006ff067e24 */ /* 0x000fe2000f8e00ff */
[----:B-----5:R-:W-:Y:S01]  /*6ba0*/  MOV R11, UR5 ;  /* 0x00000005000b7c02 */ /* 0x020fe20008000f00 */
[----:B------:R-:W-:Y:S02]  /*6bb0*/  IMAD.U32 R10, RZ, RZ, UR4 ;  /* 0x00000004ff0a7e24 */ /* 0x000fe4000f8e00ff */
[----:B------:R-:W-:Y:S07]  /*6bc0*/  LEPC R20, `(.L_x_108) ;  /* 0x000000001014794e */ /* 0x000fee0000000000 */
[----:B--2-4-:R-:W-:Y:S05]  /*6bd0*/  CALL.ABS.NOINC R2 ;  /* 0x0000000002007343 */ /* 0x014fea0003c00000 */
.L_x_108:
[----:B------:R-:W-:Y:S05]  /*6be0*/  WARPSYNC.ALL ;  /* 0x0000000000007948 */ /* 0x000fea0003800000 */
[----:B------:R-:W-:Y:S01]  /*6bf0*/  R2UR UR4, R25 ;  /* 0x00000000190472ca */ /* 0x000fe200000e0000 */
[----:B------:R-:W-:Y:S01]  /*6c00*/  BSSY.RECONVERGENT B0, `(.L_x_109) ;  /* 0x000003c000007945 */ /* 0x000fe20003800200 */
[----:B------:R-:W-:Y:S02]  /*6c10*/  SHF.L.U32 R88, R78, 0x2, RZ ;  /* 0x000000024e587819 */ /* 0x000fe400000006ff */
[----:B------:R-:W-:Y:S02]  /*6c20*/  ISETP.NE.AND P0, PT, R79, RZ, PT ;  /* 0x000000ff4f00720c */ /* 0x000fe40003f05270 */
[----:B------:R-:W-:Y:S04]  /*6c30*/  IADD3 R84, PT, PT, R29, R88, RZ ;  /* 0x000000581d547210 */ /* 0x000fe80007ffe0ff */
[----:B------:R-:W-:Y:S03]  /*6c40*/  IADD3 R85, PT, PT, R77, R84, RZ ;  /* 0x000000544d557210 */ /* 0x000fe60007ffe0ff */
[----:B--2---:R-:W1:Y:S02]  /*6c50*/  LDTM.16dp128bit.x8 R4, tmem[UR4] ;  /* 0x00000004000479ee */ /* 0x004e640008180000 */
[C---:B-1--4-:R-:W-:Y:S01]  /*6c60*/  FMUL R3, R24.reuse, R4 ;  /* 0x0000000418037220 */ /* 0x052fe20000400000 */
[C---:B------:R-:W-:Y:S01]  /*6c70*/  FMUL R0, R24.reuse, R5 ;  /* 0x0000000518007220 */ /* 0x040fe20000400000 */
[C---:B------:R-:W-:Y:S01]  /*6c80*/  FMUL R5, R24.reuse, R6 ;  /* 0x0000000618057220 */ /* 0x040fe20000400000 */
[----:B------:R-:W-:Y:S01]  /*6c90*/  FMUL R2, R24, R7 ;  /* 0x0000000718027220 */ /* 0x000fe20000400000 */
[----:B------:R-:W-:Y:S01]  /*6ca0*/  FFMA R28, R26, R44, R3 ;  /* 0x0000002c1a1c7223 */ /* 0x000fe20000000003 */
        /* <DEDUP_REMOVED lines=10> */
[----:B------:R1:W-:Y:S01]  /*6d50*/  STSM.16.M88.4 [R83+0x400], R28 ;  /* 0x0004001c53007844 */ /* 0x0003e20000000200 */
        /* <DEDUP_REMOVED lines=14> */
[C---:B------:R-:W-:Y:S01]  /*6e40*/  FFMA R40, R26.reuse, R56, R15 ;  /* 0x000000381a287223 */ /* 0x040fe2000000000f */
[C---:B------:R-:W-:Y:S01]  /*6e50*/  FFMA R41, R26.reuse, R57, R12 ;  /* 0x000000391a297223 */ /* 0x040fe2000000000c */
[C---:B------:R-:W-:Y:S01]  /*6e60*/  FFMA R42, R26.reuse, R58, R17 ;  /* 0x0000003a1a2a7223 */ /* 0x040fe20000000011 */
[----:B------:R1:W-:Y:S01]  /*6e70*/  STSM.16.M88.4 [R84], R36 ;  /* 0x0000002454007844 */ /* 0x0003e20000000200 */
[----:B------:R-:W-:Y:S05]  /*6e80*/  FFMA R43, R26, R59, R14 ;  /* 0x0000003b1a2b7223 */ /* 0x000fea000000000e */
[----:B------:R1:W-:Y:S01]  /*6e90*/  STSM.16.M88.4 [R85], R40 ;  /* 0x0000002855007844 */ /* 0x0003e20000000200 */
[----:B------:R-:W-:Y:S01]  /*6ea0*/  @!PT LDS RZ, [RZ] ;  /* 0x00000000fffff984 */ /* 0x000fe20000000800 */
[----:B------:R-:W-:Y:S01]  /*6eb0*/  @!PT LDS RZ, [RZ] ;  /* 0x00000000fffff984 */ /* 0x000fe20000000800 */
[----:B------:R-:W-:Y:S01]  /*6ec0*/  @!PT LDS RZ, [RZ] ;  /* 0x00000000fffff984 */ /* 0x000fe20000000800 */
[----:B------:R-:W-:Y:S01]  /*6ed0*/  @!PT LDS RZ, [RZ] ;  /* 0x00000000fffff984 */ /* 0x000fe20000000800 */
[----:B------:R2:W-:Y:S06]  /*6ee0*/  MEMBAR.ALL.CTA ;  /* 0x0000000000007992 */ /* 0x0005ec0000008000 */
[----:B--2---:R-:W2:Y:S02]  /*6ef0*/  FENCE.VIEW.ASYNC.S ;  /* 0x00000000000073c6 */ /* 0x004ea40000000000 */
[----:B--2---:R-:W-:Y:S06]  /*6f00*/  BAR.SYNC.DEFER_BLOCKING 0x1, 0x80 ;  /* 0x0042000000007b1d */ /* 0x004fec0000010000 */
[----:B------:R-:W-:Y:S05]  /*6f10*/  @P0 BRA `(.L_x_110) ;  /* 0x0000000000280947 */ /* 0x000fea0003800000 */
[----:B------:R-:W-:Y:S01]  /*6f20*/  UIADD3 UR4, UPT, UPT, UR43, 0x400, URZ ;  /* 0x000004002b047890 */ /* 0x000fe2000fffe0ff */
[----:B------:R-:W-:Y:S05]  /*6f30*/  UMOV UR51, UR36 ;  /* 0x0000002400337c82 */ /* 0x000fea0008000000 */
[----:B------:R-:W-:Y:S01]  /*6f40*/  MOV R72, UR4 ;  /* 0x0000000400487c02 */ /* 0x000fe20008000f00 */
[----:B------:R-:W-:Y:S03]  /*6f50*/  UIADD3 UR4, UP0, UPT, UR54, 0x680, URZ ;  /* 0x0000068036047890 */ /* 0x000fe6000ff1e0ff */
[----:B------:R-:W-:Y:S01]  /*6f60*/  R2UR UR48, R72 ;  /* 0x00000000483072ca */ /* 0x000fe200000e0000 */
[----:B------:R-:W-:Y:S11]  /*6f70*/  UIADD3.X UR5, UPT, UPT, URZ, UR55, URZ, UP0, !UPT ;  /* 0x00000037ff057290 */ /* 0x000ff600087fe4ff */
[----:B------:R-:W-:Y:S01]  /*6f80*/  @!UPT UIADD3 URZ, UPT, UPT, URZ, URZ, URZ ;  /* 0x000000fffffff290 */ /* 0x000fe2000fffe0ff */
[----:B------:R2:W-:Y:S01]  /*6f90*/  UTMASTG.3D [UR48], [UR4] ;  /* 0x00000030040073b5 */ /* 0x0005e20008010000 */
[----:B------:R0:W-:Y:S01]  /*6fa0*/  UTMACMDFLUSH ;  /* 0x00000000000079b7 */ /* 0x0001e20000000000 */
[----:B--2---:R-:W-:Y:S04]  /*6fb0*/  DEPBAR.LE SB0, 0x1 ;  /* 0x000080400000791a */ /* 0x004fe80000000000 */
.L_x_110:
[----:B------:R-:W-:Y:S05]  /*6fc0*/  BSYNC.RECONVERGENT B0 ;  /* 0x0000000000007941 */ /* 0x000fea0003800200 */
.L_x_109:
[----:B------:R-:W-:Y:S01]  /*6fd0*/  BAR.SYNC.DEFER_BLOCKING 0x1, 0x80 ;  /* 0x0042000000007b1d */ /* 0x000fe20000010000 */
[----:B------:R-:W-:Y:S01]  /*6fe0*/  ISETP.NE.AND P1, PT, R81, RZ, PT ;  /* 0x000000ff5100720c */ /* 0x000fe20003f25270 */
[----:B------:R-:W-:Y:S01]  /*6ff0*/  UISETP.NE.AND UP0, UPT, UR52, URZ, UPT ;  /* 0x000000ff3400728c */ /* 0x000fe2000bf05270 */
[----:B------:R-:W-:Y:S11]  /*7000*/  LEA R3, R89, UR43, 0x3 ;  /* 0x0000002b59037c11 */ /* 0x000ff6000f8e18ff */
[----:B------:R-:W-:Y:S01]  /*7010*/  @P1 SHF.L.U32 R4, RZ, 0x1f, RZ ;  /* 0x0000001fff041819 */ /* 0x000fe200000006ff */
[----:B------:R-:W-:Y:S06]  /*7020*/  BRA.U !UP0, `(.L_x_111) ;  /* 0x0000000108247547 */ /* 0x000fec000b800000 */
[----:B------:R-:W2:Y:S01]  /*7030*/  S2R R0, SR_CgaCtaId ;  /* 0x0000000000007919 */ /* 0x000ea20000008800 */
[----:B------:R-:W-:Y:S01]  /*7040*/  IMAD.U32 R2, RZ, RZ, UR47 ;  /* 0x0000002fff027e24 */ /* 0x000fe2000f8e00ff */
[----:B------:R-:W-:Y:S04]  /*7050*/  UIADD3 UR4, UPT, UPT, UR47, 0x1, URZ ;  /* 0x000000012f047890 */ /* 0x000fe8000fffe0ff */
[----:B------:R-:W-:Y:S01]  /*7060*/  @P1 LEA R2, R2, UR43, 0x3 ;  /* 0x0000002b02021c11 */ /* 0x000fe2000f8e18ff */
[----:B------:R-:W-:Y:S04]  /*7070*/  UISETP.NE.AND UP0, UPT, UR4, 0x4, UPT ;  /* 0x000000040400788c */ /* 0x000fe8000bf05270 */
[----:B------:R-:W-:Y:S01]  /*7080*/  @P1 VIADD R5, R2, 0x60 ;  /* 0x0000006002051836 */ /* 0x000fe20000000000 */
[----:B------:R-:W-:Y:S04]  /*7090*/  USEL UR47, UR4, URZ, UP0 ;  /* 0x000000ff042f7287 */ /* 0x000fe80008000000 */
[----:B--2---:R-:W-:Y:S04]  /*70a0*/  @P1 PRMT R0, R0, 0x654, R5 ;  /* 0x0000065400001816 */ /* 0x004fe80000000005 */
[----:B------:R2:W-:Y:S04]  /*70b0*/  @P1 SYNCS.ARRIVE.TRANS64.RED.A1T0 RZ, [R0+URZ], RZ ;  /* 0x000000ff00ff19a7 */ /* 0x0005e800081004ff */
.L_x_111:
[----:B------:R-:W3:Y:S01]  /*70c0*/  @P1 SYNCS.PHASECHK.TRANS64.TRYWAIT P0, [R3+URZ+0x40], R4 ;  /* 0x00004004030015a7 */ /* 0x000ee200080011ff */
[----:B------:R-:W-:Y:S01]  /*70d0*/  BSSY B1, `(.L_x_112) ;  /* 0x0000017000017945 */ /* 0x000fe20003800000 */
[----:B---3--:R-:W-:Y:S03]  /*70e0*/  @P1 SEL R91, RZ, 0x1, !P0 ;  /* 0x00000001ff5b1807 */ /* 0x008fe60004000000 */
[----:B------:R-:W-:Y:S05]  /*70f0*/  @!P1 BRA `(.L_x_113) ;  /* 0x0000000000509947 */ /* 0x000fea0003800000 */
[----:B------:R-:W-:Y:S01]  /*7100*/  ISETP.NE.AND P1, PT, R92, RZ, PT ;  /* 0x000000ff5c00720c */ /* 0x000fe20003f25270 */
[----:B------:R-:W-:Y:S01]  /*7110*/  BSSY B0, `(.L_x_114) ;  /* 0x000000a000007945 */ /* 0x000fe20003800000 */
[----:B------:R-:W-:Y:S11]  /*7120*/  ISETP.NE.AND P0, PT, R91, RZ, PT ;  /* 0x000000ff5b00720c */ /* 0x000ff60003f05270 */
[----:B------:R-:W-:Y:S04]  /*7130*/  @P1 IMAD R5, R89, 0x2000, R90 ;  /* 0x0000200059051824 */ /* 0x000fe800078e025a */
[----:B------:R-:W-:Y:S05]  /*7140*/  @P1 VIADD R4, R5, UR43 ;  /* 0x0000002b05041c36 */ /* 0x000fea0008000000 */
[----:B------:R-:W-:Y:S01]  /*7150*/  @P1 IADD3 R2, PT, PT, R88, R4, RZ ;  /* 0x0000000458021210 */ /* 0x000fe20007ffe0ff */
[----:B------:R-:W-:Y:S01]  /*7160*/  @P1 IMAD.IADD R4, R77, 0x1, R4 ;  /* 0x000000014d041824 */ /* 0x000fe200078e0204 */
[----:B------:R-:W-:Y:S06]  /*7170*/  @P0 BRA `(.L_x_115) ;  /* 0x00000000000c0947 */ /* 0x000fec0003800000 */
[----:B--2---:R-:W-:Y:S04]  /*7180*/  SHF.L.U32 R0, RZ, 0x1f, RZ ;  /* 0x0000001fff007819 */ /* 0x004fe800000006ff */
[----:B------:R-:W2:Y:S02]  /*7190*/  SYNCS.PHASECHK.TRANS64.TRYWAIT P0, [R3+URZ+0x40], R0 ;  /* 0x00004000030075a7 */ /* 0x000ea400080011ff */
[----:B--2---:R-:W-:Y:S05]  /*71a0*/  @!P0 BRA `(.L_x_116) ;  /* 0x0000004000d88947 */ /* 0x004fea0003800000 */
.L_x_115:
[----:B------:R-:W-:Y:S05]  /*71b0*/  BSYNC B0 ;  /* 0x0000000000007941 */ /* 0x000fea0003800000 */
.L_x_114:
[----:B------:R-:W-:Y:S02]  /*71c0*/  ISETP.NE.AND P0, PT, R92, RZ, PT ;  /* 0x000000ff5c00720c */ /* 0x000fe40003f05270 */
[----:B------:R-:W-:Y:S11]  /*71d0*/  IADD3 R89, PT, PT, R89, 0x1, RZ ;  /* 0x0000000159597810 */ /* 0x000ff60007ffe0ff */
[----:B--2---:R-:W-:Y:S01]  /*71e0*/  @P0 IMAD.IADD R0, R77, 0x1, R2 ;  /* 0x000000014d000824 */ /* 0x004fe200078e0202 */
[----:B------:R-:W-:Y:S05]  /*71f0*/  @P0 WARPSYNC.ALL ;  /* 0x0000000000000948 */ /* 0x000fea0003800000 */
[----:B------:R3:W4:Y:S04]  /*7200*/  @P0 LDSM.16.M88.4 R44, [R5+UR43+0x400] ;  /* 0x0004002b052c083b */ /* 0x0007280008000200 */
[----:B------:R3:W2:Y:S04]  /*7210*/  @P0 LDSM.16.M88.4 R48, [R4+0x400] ;  /* 0x000400000430083b */ /* 0x0006a80000000200 */
[----:B------:R3:W1:Y:S04]  /*7220*/  @P0 LDSM.16.M88.4 R52, [R2+0x400] ;  /* 0x000400000234083b */ /* 0x0006680000000200 */
[----:B------:R3:W1:Y:S02]  /*7230*/  @P0 LDSM.16.M88.4 R56, [R0+0x400] ;  /* 0x000400000038083b */ /* 0x0006640000000200 */
.L_x_113:
[----:B------:R-:W-:Y:S05]  /*7240*/  BSYNC B1 ;  /* 0x0000000000017941 */ /* 0x000fea0003800000 */
.L_x_112:
[----:B--23--:R-:W-:Y:S05]  /*7250*/  VIADD R0, R25, 0x20 ;  /* 0x0000002019007836 */ /* 0x00cfea0000000000 */
[----:B------:R-:W-:Y:S04]  /*7260*/  SHF.R.U32.HI R0, RZ, 0x15, R0 ;  /* 0x00000015ff007819 */ /* 0x000fe80000011600 */
[----:B------:R-:W-:Y:S11]  /*7270*/  LOP3.LUT P0, RZ, R0, 0x3, R69, 0x48, !PT ;  /* 0x0000000300ff7812 */ /* 0x000ff60007804845 */
[----:B------:R-:W-:Y:S02]  /*7280*/  @!UPT UIADD3 URZ, UPT, UPT, URZ, URZ, URZ ;  /* 0x000000fffffff290 */ /* 0x000fe4000fffe0ff */
[----:B------:R-:W-:Y:S05]  /*7290*/  @!P0 BRA `(.L_x_117) ;  /* 0x0000000000408947 */ /* 0x000fea0003800000 */
[----:B------:R-:W2:Y:S01]  /*72a0*/  LDCU.64 UR8, c[0x4][0x70] ;  /* 0x01000e00ff0877ac */ /* 0x000ea20008000a00 */
[----:B------:R-:W-:Y:S01]  /*72b0*/  MOV R3, 0x0 ;  /* 0x0000000000037802 */ /* 0x000fe20000000f00 */
[----:B------:R-:W-:Y:S02]  /*72c0*/  HFMA2 R12, -RZ, RZ, 0, 5.9604644775390625e-08 ;  /* 0x00000001ff0c7431 */ /* 0x000fe400000001ff */
[----:B------:R-:W-:Y:S02]  /*72d0*/  IMAD.MOV.U32 R8, RZ, RZ, 0x192 ;  /* 0x00000192ff087424 */ /* 0x000fe400078e00ff */
[----:B------:R-:W-:Y:S01]  /*72e0*/  IMAD.MOV.U32 R13, RZ, RZ, RZ ;  /* 0x000000ffff0d7224 */ /* 0x000fe200078e00ff */
[----:B------:R-:W3:Y:S01]  /*72f0*/  LDCU.64 UR6, c[0x4][0x78] ;  /* 0x01000f00ff0677ac */ /* 0x000ee20008000a00 */
[----:B------:R-:W1:Y:S01]  /*7300*/  LDC.64 R2, c[0x4][R3] ;  /* 0x0100000003027b82 */ /* 0x000e620000000a00 */
[----:B------:R-:W5:Y:S01]  /*7310*/  LDCU.64 UR4, c[0x4][0x10] ;  /* 0x01000200ff0477ac */ /* 0x000f620008000a00 */
[----:B--2---:R-:W-:Y:S01]  /*7320*/  MOV R5, UR9 ;  /* 0x0000000900057c02 */ /* 0x004fe20008000f00 */
[----:B------:R-:W-:Y:S01]  /*7330*/  IMAD.U32 R4, RZ, RZ, UR8 ;  /* 0x00000008ff047e24 */ /* 0x000fe2000f8e00ff */
[----:B---3--:R-:W-:Y:S01]  /*7340*/  MOV R7, UR7 ;  /* 0x0000000700077c02 */ /* 0x008fe20008000f00 */
[----:B------:R-:W-:Y:S01]  /*7350*/  IMAD.U32 R6, RZ, RZ, UR6 ;  /* 0x00000006ff067e24 */ /* 0x000fe2000f8e00ff */
[----:B-----5:R-:W-:Y:S01]  /*7360*/  MOV R11, UR5 ;  /* 0x00000005000b7c02 */ /* 0x020fe20008000f00 */
[----:B------:R-:W-:Y:S02]  /*7370*/  IMAD.U32 R10, RZ, RZ, UR4 ;  /* 0x00000004ff0a7e24 */ /* 0x000fe4000f8e00ff */
[----:B------:R-:W-:Y:S07]  /*7380*/  LEPC R20, `(.L_x_117) ;  /* 0x000000001014794e */ /* 0x000fee0000000000 */
[----:B-1--4-:R-:W-:Y:S05]  /*7390*/  CALL.ABS.NOINC R2 ;  /* 0x0000000002007343 */ /* 0x012fea0003c00000 */
.L_x_117:
[----:B------:R-:W2:Y:S01]  /*73a0*/  S2R R87, SR_CgaCtaId ;  /* 0x0000000000577919 */ /* 0x000ea20000008800 */
[----:B------:R-:W-:Y:S05]  /*73b0*/  WARPSYNC.ALL ;  /* 0x0000000000007948 */ /* 0x000fea0003800000 */
[----:B------:R-:W-:Y:S01]  /*73c0*/  R2UR UR4, R25 ;  /* 0x00000000190472ca */ /* 0x000fe200000e0000 */
[----:B------:R-:W-:Y:S01]  /*73d0*/  BSSY.RECONVERGENT B0, `(.L_x_118) ;  /* 0x000003f000007945 */ /* 0x000fe20003800200 */
[----:B------:R-:W-:Y:S02]  /*73e0*/  ISETP.NE.AND P6, PT, R81, RZ, PT ;  /* 0x000000ff5100720c */ /* 0x000fe40003fc5270 */
[----:B------:R-:W-:Y:S02]  /*73f0*/  ISETP.NE.AND P0, PT, R79, RZ, PT ;  /* 0x000000ff4f00720c */ /* 0x000fe40003f05270 */
[----:B------:R-:W-:Y:S02]  /*7400*/  MOV R20, UR47 ;  /* 0x0000002f00147c02 */ /* 0x000fe40008000f00 */
[----:B------:R-:W-:Y:S05]  /*7410*/  LEA R21, R89, UR43, 0x3 ;  /* 0x0000002b59157c11 */ /* 0x000fea000f8e18ff */
[----:B------:R-:W3:Y:S02]  /*7420*/  LDTM.16dp128bit.x8 R4, tmem[UR4+0x20] ;  /* 0x00002004000479ee */ /* 0x000ee40008180000 */
[----:B------:R-:W-:Y:S02]  /*7430*/  @P6 LEA R20, R20, UR43, 0x3 ;  /* 0x0000002b14146c11 */ /* 0x000fe4000f8e18ff */
[----:B------:R-:W-:Y:S02]  /*7440*/  @P6 SHF.L.U32 R93, RZ, 0x1f, RZ ;  /* 0x0000001fff5d6819 */ /* 0x000fe400000006ff */
[----:B------:R-:W-:Y:S01]  /*7450*/  @P6 IADD3 R20, PT, PT, R20, 0x60, RZ ;  /* 0x0000006014146810 */ /* 0x000fe20007ffe0ff */
[C---:B---3--:R-:W-:Y:S01]  /*7460*/  FMUL R3, R24.reuse, R4 ;  /* 0x0000000418037220 */ /* 0x048fe20000400000 */
[C---:B------:R-:W-:Y:S01]  /*7470*/  FMUL R0, R24.reuse, R5 ;  /* 0x0000000518007220 */ /* 0x040fe20000400000 */
[C---:B------:R-:W-:Y:S01]  /*7480*/  FMUL R5, R24.reuse, R6 ;  /* 0x0000000618057220 */ /* 0x040fe20000400000 */
[----:B------:R-:W-:Y:S01]  /*7490*/  FMUL R2, R24, R7 ;  /* 0x0000000718027220 */ /* 0x000fe20000400000 */
[----:B-1--4-:R-:W-:Y:S01]  /*74a0*/  FFMA R28, R26, R44, R3 ;  /* 0x0000002c1a1c7223 */ /* 0x012fe20000000003 */
        /* <DEDUP_REMOVED lines=28> */
[----:B------:R1:W-:Y:S01]  /*7670*/  STSM.16.M88.4 [R84+0x2000], R36 ;  /* 0x0020002454007844 */ /* 0x0003e20000000200 */
[----:B------:R-:W-:Y:S01]  /*7680*/  FFMA R43, R26, R59, R2 ;  /* 0x0000003b1a2b7223 */ /* 0x000fe20000000002 */
[----:B--2---:R-:W-:Y:S04]  /*7690*/  @P6 PRMT R20, R87, 0x654, R20 ;  /* 0x0000065457146816 */ /* 0x004fe80000000014 */
[----:B------:R1:W-:Y:S01]  /*76a0*/  STSM.16.M88.4 [R85+0x2000], R40 ;  /* 0x0020002855007844 */ /* 0x0003e20000000200 */
        /* <DEDUP_REMOVED lines=8> */
[----:B------:R-:W-:Y:S02]  /*7730*/  UIADD3 UR4, UP0, UPT, UR54, 0x680, URZ ;  /* 0x0000068036047890 */ /* 0x000fe4000ff1e0ff */
[----:B------:R-:W-:Y:S02]  /*7740*/  UIADD3 UR9, UPT, UPT, UR49, 0x20, URZ ;  /* 0x0000002031097890 */ /* 0x000fe4000fffe0ff */
[----:B------:R-:W-:Y:S02]  /*7750*/  UIADD3 UR8, UPT, UPT, UR43, 0x2400, URZ ;  /* 0x000024002b087890 */ /* 0x000fe4000fffe0ff */
[----:B------:R-:W-:Y:S01]  /*7760*/  UIADD3.X UR5, UPT, UPT, URZ, UR55, URZ, UP0, !UPT ;  /* 0x00000037ff057290 */ /* 0x000fe200087fe4ff */
[----:B------:R-:W-:Y:S01]  /*7770*/  UMOV UR10, UR50 ;  /* 0x00000032000a7c82 */ /* 0x000fe20008000000 */
[----:B------:R-:W-:Y:S07]  /*7780*/  UMOV UR11, UR36 ;  /* 0x00000024000b7c82 */ /* 0x000fee0008000000 */
[----:B------:R2:W-:Y:S01]  /*7790*/  UTMASTG.3D [UR8], [UR4] ;  /* 0x00000008040073b5 */ /* 0x0005e20008010000 */
[----:B------:R0:W-:Y:S01]  /*77a0*/  UTMACMDFLUSH ;  /* 0x00000000000079b7 */ /* 0x0001e20000000000 */
[----:B--2---:R-:W-:Y:S04]  /*77b0*/  DEPBAR.LE SB0, 0x1 ;  /* 0x000080400000791a */ /* 0x004fe80000000000 */
.L_x_119:
[----:B------:R-:W-:Y:S05]  /*77c0*/  BSYNC.RECONVERGENT B0 ;  /* 0x0000000000007941 */ /* 0x000fea0003800200 */
.L_x_118:
[----:B------:R-:W-:Y:S01]  /*77d0*/  BAR.SYNC.DEFER_BLOCKING 0x1, 0x80 ;  /* 0x0042000000007b1d */ /* 0x000fe20000010000 */
[----:B------:R-:W-:Y:S04]  /*77e0*/  UIADD3 UR4, UPT, UPT, UR47, 0x1, URZ ;  /* 0x000000012f047890 */ /* 0x000fe8000fffe0ff */
[----:B------:R-:W-:Y:S04]  /*77f0*/  UISETP.NE.AND UP0, UPT, UR4, 0x4, UPT ;  /* 0x000000040400788c */ /* 0x000fe8000bf05270 */
[----:B------:R-:W-:Y:S01]  /*7800*/  USEL UR46, UR4, URZ, UP0 ;  /* 0x000000ff042e7287 */ /* 0x000fe20008000000 */
[----:B------:R2:W-:Y:S01]  /*7810*/  @P6 SYNCS.ARRIVE.TRANS64.RED.A1T0 RZ, [R20+URZ], RZ ;  /* 0x000000ff14ff69a7 */ /* 0x0005e200081004ff */
[----:B------:R-:W-:Y:S01]  /*7820*/  BSSY B1, `(.L_x_120) ;  /* 0x0000018000017945 */ /* 0x000fe20003800000 */
[----:B------:R-:W3:Y:S02]  /*7830*/  @P6 SYNCS.PHASECHK.TRANS64.TRYWAIT P0, [R21+URZ+0x40], R93 ;  /* 0x0000405d150065a7 */ /* 0x000ee400080011ff */
[----:B---3--:R-:W-:Y:S01]  /*7840*/  @P6 SEL R91, RZ, 0x1, !P0 ;  /* 0x00000001ff5b6807 */ /* 0x008fe20004000000 */
[----:B--2---:R-:W-:Y:S06]  /*7850*/  @!P6 BRA `(.L_x_121) ;  /* 0x000000000050e947 */ /* 0x004fec0003800000 */
        /* <DEDUP_REMOVED lines=8> */
[----:B------:R-:W-:Y:S04]  /*78e0*/  SHF.L.U32 R4, RZ, 0x1f, RZ ;  /* 0x0000001fff047819 */ /* 0x000fe800000006ff */
[----:B------:R-:W2:Y:S02]  /*78f0*/  SYNCS.PHASECHK.TRANS64.TRYWAIT P0, [R21+URZ+0x40], R4 ;  /* 0x00004004150075a7 */ /* 0x000ea400080011ff */
[----:B--2---:R-:W-:Y:S05]  /*7900*/  @!P0 BRA `(.L_x_124) ;  /* 0x0000003c00148947 */ /* 0x004fea0003800000 */
.L_x_123:
[----:B------:R-:W-:Y:S05]  /*7910*/  BSYNC B0 ;  /* 0x0000000000007941 */ /* 0x000fea0003800000 */
.L_x_122:
[----:B------:R-:W-:Y:S02]  /*7920*/  ISETP.NE.AND P0, PT, R92, RZ, PT ;  /* 0x000000ff5c00720c */ /* 0x000fe40003f05270 */
[----:B------:R-:W-:Y:S11]  /*7930*/  IADD3 R89, PT, PT, R89, 0x1, RZ ;  /* 0x0000000159597810 */ /* 0x000ff60007ffe0ff */
[----:B--2---:R-:W-:Y:S01]  /*7940*/  @P0 IMAD.IADD R4, R77, 0x1, R0 ;  /* 0x000000014d040824 */ /* 0x004fe200078e0200 */
[----:B------:R-:W-:Y:S05]  /*7950*/  @P0 WARPSYNC.ALL ;  /* 0x0000000000000948 */ /* 0x000fea0003800000 */
[----:B------:R2:W3:Y:S04]  /*7960*/  @P0 LDSM.16.M88.4 R44, [R3+UR43+0x400] ;  /* 0x0004002b032c083b */ /* 0x0004e80008000200 */
[----:B------:R2:W4:Y:S04]  /*7970*/  @P0 LDSM.16.M88.4 R48, [R2+0x400] ;  /* 0x000400000230083b */ /* 0x0005280000000200 */
[----:B------:R2:W1:Y:S04]  /*7980*/  @P0 LDSM.16.M88.4 R52, [R0+0x400] ;  /* 0x000400000034083b */ /* 0x0004680000000200 */
[----:B------:R2:W1:Y:S02]  /*7990*/  @P0 LDSM.16.M88.4 R56, [R4+0x400] ;  /* 0x000400000438083b */ /* 0x0004640000000200 */
.L_x_121:
[----:B------:R-:W-:Y:S05]  /*79a0*/  BSYNC B1 ;  /* 0x0000000000017941 */ /* 0x000fea0003800000 */
.L_x_120:
[----:B--2---:R-:W-:Y:S05]  /*79b0*/  VIADD R0, R25, 0x40 ;  /* 0x0000004019007836 */ /* 0x004fea0000000000 */
        /* <DEDUP_REMOVED lines=9> */
[----:B------:R-:W5:Y:S01]  /*7a50*/  LDCU.64 UR6, c[0x4][0x78] ;  /* 0x01000f00ff0677ac */ /* 0x000f620008000a00 */
[----:B------:R-:W1:Y:S01]  /*7a60*/  LDC.64 R2, c[0x4][R3] ;  /* 0x0100000003027b82 */ /* 0x000e620000000a00 */
[----:B------:R-:W3:Y:S01]  /*7a70*/  LDCU.64 UR4, c[0x4][0x10] ;  /* 0x01000200ff0477ac */ /* 0x000ee20008000a00 */
[----:B--2---:R-:W-:Y:S01]  /*7a80*/  MOV R5, UR9 ;  /* 0x0000000900057c02 */ /* 0x004fe20008000f00 */
[----:B------:R-:W-:Y:S01]  /*7a90*/  IMAD.U32 R4, RZ, RZ, UR8 ;  /* 0x00000008ff047e24 */ /* 0x000fe2000f8e00ff */
[----:B-----5:R-:W-:Y:S01]  /*7aa0*/  MOV R7, UR7 ;  /* 0x0000000700077c02 */ /* 0x020fe20008000f00 */
[----:B------:R-:W-:Y:S01]  /*7ab0*/  IMAD.U32 R6, RZ, RZ, UR6 ;  /* 0x00000006ff067e24 */ /* 0x000fe2000f8e00ff */
[----:B---3--:R-:W-:Y:S01]  /*7ac0*/  MOV R11, UR5 ;  /* 0x00000005000b7c02 */ /* 0x008fe20008000f00 */
[----:B------:R-:W-:Y:S02]  /*7ad0*/  IMAD.U32 R10, RZ, RZ, UR4 ;  /* 0x00000004ff0a7e24 */ /* 0x000fe4000f8e00ff */
[----:B------:R-:W-:Y:S07]  /*7ae0*/  LEPC R20, `(.L_x_125) ;  /* 0x000000001014794e */ /* 0x000fee0000000000 */
[----:B-1--4-:R-:W-:Y:S05]  /*7af0*/  CALL.ABS.NOINC R2 ;  /* 0x0000000002007343 */ /* 0x012fea0003c00000 */
.L_x_125:
[----:B------:R-:W-:Y:S05]  /*7b00*/  WARPSYNC.ALL ;  /* 0x0000000000007948 */ /* 0x000fea0003800000 */
[----:B------:R-:W-:Y:S01]  /*7b10*/  R2UR UR4, R25 ;  /* 0x00000000190472ca */ /* 0x000fe200000e0000 */
[----:B------:R-:W-:Y:S01]  /*7b20*/  BSSY.RECONVERGENT B0, `(.L_x_126) ;  /* 0x000003f000007945 */ /* 0x000fe20003800200 */
[----:B------:R-:W-:Y:S02]  /*7b30*/  ISETP.NE.AND P6, PT, R81, RZ, PT ;  /* 0x000000ff5100720c */ /* 0x000fe40003fc5270 */
[----:B------:R-:W-:Y:S02]  /*7b40*/  ISETP.NE.AND P0, PT, R79, RZ, PT ;  /* 0x000000ff4f00720c */ /* 0x000fe40003f05270 */
[----:B------:R-:W-:Y:S02]  /*7b50*/  MOV R20, UR46 ;  /* 0x0000002e00147c02 */ /* 0x000fe40008000f00 */
[----:B------:R-:W-:Y:S05]  /*7b60*/  LEA R21, R89, UR43, 0x3 ;  /* 0x0000002b59157c11 */ /* 0x000fea000f8e18ff */
[----:B------:R-:W2:Y:S02]  /*7b70*/  LDTM.16dp128bit.x8 R4, tmem[UR4+0x40] ;  /* 0x00004004000479ee */ /* 0x000ea40008180000 */
[----:B------:R-:W-:Y:S04]  /*7b80*/  @P6 LEA R20, R20, UR43, 0x3 ;  /* 0x0000002b14146c11 */ /* 0x000fe8000f8e18ff */
[----:B------:R-:W-:Y:S04]  /*7b90*/  @P6 IADD3 R20, PT, PT, R20, 0x60, RZ ;  /* 0x0000006014146810 */ /* 0x000fe80007ffe0ff */
[----:B------:R-:W-:Y:S01]  /*7ba0*/  @P6 PRMT R20, R87, 0x654, R20 ;  /* 0x0000065457146816 */ /* 0x000fe20000000014 */
[C---:B--2---:R-:W-:Y:S01]  /*7bb0*/  FMUL R3, R24.reuse, R4 ;  /* 0x0000000418037220 */ /* 0x044fe20000400000 */
[C---:B------:R-:W-:Y:S01]  /*7bc0*/  FMUL R0, R24.reuse, R5 ;  /* 0x0000000518007220 */ /* 0x040fe20000400000 */
[C---:B------:R-:W-:Y:S01]  /*7bd0*/  FMUL R5, R24.reuse, R6 ;  /* 0x0000000618057220 */ /* 0x040fe20000400000 */
[----:B------:R-:W-:Y:S01]  /*7be0*/  FMUL R2, R24, R7 ;  /* 0x0000000718027220 */ /* 0x000fe20000400000 */
[----:B-1-3--:R-:W-:Y:S01]  /*7bf0*/  FFMA R28, R26, R44, R3 ;  /* 0x0000002c1a1c7223 */ /* 0x00afe20000000003 */
[----:B------:R-:W-:Y:S01]  /*7c00*/  FMUL R7, R24, R8 ;  /* 0x0000000818077220 */ /* 0x000fe20000400000 */
[----:B------:R-:W-:Y:S01]  /*7c10*/  FFMA R29, R26, R45, R0 ;  /* 0x0000002d1a1d7223 */ /* 0x000fe20000000000 */
[----:B------:R-:W-:Y:S01]  /*7c20*/  FMUL R4, R24, R9 ;  /* 0x0000000918047220 */ /* 0x000fe20000400000 */
[----:B------:R-:W-:Y:S01]  /*7c30*/  FFMA R30, R26, R46, R5 ;  /* 0x0000002e1a1e7223 */ /* 0x000fe20000000005 */
[----:B------:R-:W-:Y:S01]  /*7c40*/  FMUL R9, R24, R10 ;  /* 0x0000000a18097220 */ /* 0x000fe20000400000 */
[----:B------:R-:W-:Y:S01]  /*7c50*/  FFMA R31, R26, R47, R2 ;  /* 0x0000002f1a1f7223 */ /* 0x000fe20000000002 */
[----:B------:R-:W-:Y:S01]  /*7c60*/  FMUL R6, R24, R11 ;  /* 0x0000000b18067220 */ /* 0x000fe20000400000 */
[----:B----4-:R-:W-:Y:S01]  /*7c70*/  FFMA R32, R26, R48, R7 ;  /* 0x000000301a207223 */ /* 0x010fe20000000007 */
        /* <DEDUP_REMOVED lines=22> */
[----:B------:R-:W-:Y:S04]  /*7de0*/  @P6 SHF.L.U32 R12, RZ, 0x1f, RZ ;  /* 0x0000001fff0c6819 */ /* 0x000fe800000006ff */
        /* <DEDUP_REMOVED lines=18> */
.L_x_127:
[----:B------:R-:W-:Y:S05]  /*7f10*/  BSYNC.RECONVERGENT B0 ;  /* 0x0000000000007941 */ /* 0x000fea0003800200 */
.L_x_126:
[----:B------:R-:W-:Y:S01]  /*7f20*/  BAR.SYNC.DEFER_BLOCKING 0x1, 0x80 ;  /* 0x0042000000007b1d */ /* 0x000fe20000010000 */
[----:B------:R-:W-:Y:S01]  /*7f30*/  UIADD3 UR4, UPT, UPT, UR46, 0x1, URZ ;  /* 0x000000012e047890 */ /* 0x000fe2000fffe0ff */
[----:B------:R-:W-:Y:S03]  /*7f40*/  HFMA2 R93, -RZ, RZ, 0, 0 ;  /* 0x00000000ff5d7431 */ /* 0x000fe600000001ff */
        /* <DEDUP_REMOVED lines=18> */
.L_x_131:
[----:B------:R-:W-:Y:S05]  /*8070*/  BSYNC B0 ;  /* 0x0000000000007941 */ /* 0x000fea0003800000 */
.L_x_130:
[----:B------:R-:W-:Y:S01]  /*8080*/  ISETP.NE.AND P0, PT, R92, RZ, PT ;  /* 0x000000ff5c00720c */ /* 0x000fe20003f05270 */
[----:B------:R-:W-:Y:S11]  /*8090*/  VIADD R89, R89, 0x1 ;  /* 0x0000000159597836 */ /* 0x000ff60000000000 */
[----:B------:R-:W-:Y:S01]  /*80a0*/  @!UPT UIADD3 URZ, UPT, UPT, URZ, URZ, URZ ;  /* 0x000000fffffff290 */ /* 0x000fe2000fffe0ff */
[----:B--2---:R-:W-:Y:S01]  /*80b0*/  @P0 IMAD.IADD R4, R77, 0x1, R0 ;  /* 0x000000014d040824 */ /* 0x004fe200078e0200 */
[----:B------:R-:W-:Y:S05]  /*80c0*/  @P0 WARPSYNC.ALL ;  /* 0x0000000000000948 */ /* 0x000fea0003800000 */
[----:B------:R2:W3:Y:S04]  /*80d0*/  @P0 LDSM.16.M88.4 R44, [R3+UR43+0x400] ;  /* 0x0004002b032c083b */ /* 0x0004e80008000200 */
[----:B------:R2:W4:Y:S04]  /*80e0*/  @P0 LDSM.16.M88.4 R48, [R2+0x400] ;  /* 0x000400000230083b */ /* 0x0005280000000200 */
[----:B------:R2:W1:Y:S04]  /*80f0*/  @P0 LDSM.16.M88.4 R52, [R0+0x400] ;  /* 0x000400000034083b */ /* 0x0004680000000200 */
[----:B------:R2:W1:Y:S01]  /*8100*/  @P0 LDSM.16.M88.4 R56, [R4+0x400] ;  /* 0x000400000438083b */ /* 0x0004620000000200 */
[C---:B------:R-:W-:Y:S04]  /*8110*/  ISETP.NE.AND P0, PT, R89.reuse, 0x4, PT ;  /* 0x000000045900780c */ /* 0x040fe80003f05270 */
[----:B------:R-:W-:Y:S02]  /*8120*/  SEL R89, R89, RZ, P0 ;  /* 0x000000ff59597207 */ /* 0x000fe40000000000 */
[----:B------:R-:W-:Y:S02]  /*8130*/  SEL R93, RZ, 0x1, P0 ;  /* 0x00000001ff5d7807 */ /* 0x000fe40000000000 */
.L_x_129:
[----:B------:R-:W-:Y:S05]  /*8140*/  BSYNC B1 ;  /* 0x0000000000017941 */ /* 0x000fea0003800000 */
.L_x_128:
        /* <DEDUP_REMOVED lines=21> */
.L_x_133:
        /* <DEDUP_REMOVED lines=46> */
[----:B------:R-:W-:Y:S04]  /*8580*/  @P6 SHF.L.U32 R12, R93, 0x1f, RZ ;  /* 0x0000001f5d0c6819 */ /* 0x000fe800000006ff */
        /* <DEDUP_REMOVED lines=18> */
.L_x_135:
[----:B------:R-:W-:Y:S05]  /*86b0*/  BSYNC.RECONVERGENT B0 ;  /* 0x0000000000007941 */ /* 0x000fea0003800200 */
.L_x_134:
        /* <DEDUP_REMOVED lines=17> */
[----:B------:R-:W-:Y:S04]  /*87d0*/  SHF.L.U32 R4, R93, 0x1f, RZ ;  /* 0x0000001f5d047819 */ /* 0x000fe800000006ff */
[----:B------:R-:W2:Y:S02]  /*87e0*/  SYNCS.PHASECHK.TRANS64.TRYWAIT P0, [R21+URZ+0x40], R4 ;  /* 0x00004004150075a7 */ /* 0x000ea400080011ff */
[----:B--2---:R-:W-:Y:S05]  /*87f0*/  @!P0 BRA `(.L_x_140) ;  /* 0x0000002c00808947 */ /* 0x004fea0003800000 */
.L_x_139:
[----:B------:R-:W-:Y:S05]  /*8800*/  BSYNC B0 ;  /* 0x0000000000007941 */ /* 0x000fea0003800000 */
.L_x_138:
        /* <DEDUP_REMOVED lines=10> */
[----:B------:R-:W-:Y:S02]  /*88b0*/  SEL R6, RZ, 0x1, P0 ;  /* 0x00000001ff067807 */ /* 0x000fe40000000000 */
[----:B------:R-:W-:Y:S02]  /*88c0*/  SEL R89, R89, RZ, P0 ;  /* 0x000000ff59597207 */ /* 0x000fe40000000000 */
[----:B------:R-:W-:Y:S02]  /*88d0*/  LOP3.LUT R93, R93, R6, RZ, 0x3c, !PT ;  /* 0x000000065d5d7212 */ /* 0x000fe400078e3cff */
.L_x_137:
[----:B------:R-:W-:Y:S05]  /*88e0*/  BSYNC B1 ;  /* 0x0000000000017941 */ /* 0x000fea0003800000 */
.L_x_136:
        /* <DEDUP_REMOVED lines=21> */
.L_x_141:
        /* <DEDUP_REMOVED lines=45> */
[----:B------:R-:W-:Y:S01]  /*8d10*/  FFMA R43, R26, R59, R2 ;  /* 0x0000003b1a2b7223 */ /* 0x000fe20000000002 */
[----:B------:R-:W-:Y:S04]  /*8d20*/  @P6 SHF.L.U32 R12, R93, 0x1f, RZ ;  /* 0x0000001f5d0c6819 */ /* 0x000fe800000006ff */
        /* <DEDUP_REMOVED lines=9> */
[----:B------:R-:W-:Y:S02]  /*8dc0*/  UIADD3 UR4, UPT, UPT, UR43, 0x400, URZ ;  /* 0x000004002b047890 */ /* 0x000fe4000fffe0ff */
[----:B------:R-:W-:Y:S01]  /*8dd0*/  UIADD3 UR9, UPT, UPT, UR49, 0x80, URZ ;  /* 0x0000008031097890 */ /* 0x000fe2000fffe0ff */
[----:B------:R-:W-:Y:S01]  /*8de0*/  UMOV UR10, UR50 ;  /* 0x00000032000a7c82 */ /* 0x000fe20008000000 */
[----:B------:R-:W-:Y:S02]  /*8df0*/  UMOV UR11, UR36 ;  /* 0x00000024000b7c82 */ /* 0x000fe40008000000 */
        /* <DEDUP_REMOVED lines=8> */
.L_x_143:
[----:B------:R-:W-:Y:S05]  /*8e80*/  BSYNC.RECONVERGENT B0 ;  /* 0x0000000000007941 */ /* 0x000fea0003800200 */
.L_x_142:
        /* <DEDUP_REMOVED lines=20> */
.L_x_147:
[----:B------:R-:W-:Y:S05]  /*8fd0*/  BSYNC B0 ;  /* 0x0000000000007941 */ /* 0x000fea0003800000 */
.L_x_146:
        /* <DEDUP_REMOVED lines=13> */
.L_x_145:
[----:B------:R-:W-:Y:S05]  /*90b0*/  BSYNC B1 ;  /* 0x0000000000017941 */ /* 0x000fea0003800000 */
.L_x_144:
        /* <DEDUP_REMOVED lines=21> */
.L_x_149:
        /* <DEDUP_REMOVED lines=65> */
.L_x_151:
[----:B------:R-:W-:Y:S05]  /*9620*/  BSYNC.RECONVERGENT B0 ;  /* 0x0000000000007941 */ /* 0x000fea0003800200 */
.L_x_150:
        /* <DEDUP_REMOVED lines=20> */
.L_x_155:
[----:B------:R-:W-:Y:S05]  /*9770*/  BSYNC B0 ;  /* 0x0000000000007941 */ /* 0x000fea0003800000 */
.L_x_154:
        /* <DEDUP_REMOVED lines=13> */
.L_x_153:
[----:B------:R-:W-:Y:S05]  /*9850*/  BSYNC B1 ;  /* 0x0000000000017941 */ /* 0x000fea0003800000 */
.L_x_152:
        /* <DEDUP_REMOVED lines=21> */
.L_x_157:
        /* <DEDUP_REMOVED lines=65> */
.L_x_159:
[----:B------:R-:W-:Y:S05]  /*9dc0*/  BSYNC.RECONVERGENT B0 ;  /* 0x0000000000007941 */ /* 0x000fea0003800200 */
.L_x_158:
        /* <DEDUP_REMOVED lines=20> */
.L_x_163:
[----:B------:R-:W-:Y:S05]  /*9f10*/  BSYNC B0 ;  /* 0x0000000000007941 */ /* 0x000fea0003800000 */
.L_x_162:
[----:B------:R-:W-:Y:S11]  /*9f20*/  ISETP.NE.AND P0, PT, R92, RZ, PT ;  /* 0x000000ff5c00720c */ /* 0x000ff60003f05270 */
[----:B------:R-:W-:Y:S02]  /*9f30*/  @!UPT UIADD3 URZ, UPT, UPT, URZ, URZ, URZ ;  /* 0x000000fffffff290 */ /* 0x000fe4000fffe0ff */
[----:B--2---:R-:W-:Y:S01]  /*9f40*/  @P0 IADD3 R2, PT, PT, R77, R88, RZ ;  /* 0x000000584d020210 */ /* 0x004fe20007ffe0ff */
[----:B------:R-:W-:Y:S05]  /*9f50*/  @P0 WARPSYNC.ALL ;  /* 0x0000000000000948 */ /* 0x000fea0003800000 */
[----:B------:R2:W3:Y:S04]  /*9f60*/  @P0 LDSM.16.M88.4 R44, [R89+UR43+0x400] ;  /* 0x0004002b592c083b */ /* 0x0004e80008000200 */
[----:B------:R2:W4:Y:S04]  /*9f70*/  @P0 LDSM.16.M88.4 R48, [R0+0x400] ;  /* 0x000400000030083b */ /* 0x0005280000000200 */
[----:B------:R2:W1:Y:S04]  /*9f80*/  @P0 LDSM.16.M88.4 R52, [R88+0x400] ;  /* 0x000400005834083b */ /* 0x0004680000000200 */
[----:B------:R2:W1:Y:S02]  /*9f90*/  @P0 LDSM.16.M88.4 R56, [R2+0x400] ;  /* 0x000400000238083b */ /* 0x0004640000000200 */
.L_x_161:
[----:B------:R-:W-:Y:S05]  /*9fa0*/  BSYNC B1 ;  /* 0x0000000000017941 */ /* 0x000fea0003800000 */
.L_x_160:
        /* <DEDUP_REMOVED lines=21> */
.L_x_165:
[----:B------:R-:W-:Y:S01]  /*a100*/  ISETP.NE.AND P0, PT, R79, RZ, PT ;  /* 0x000000ff4f00720c */ /* 0x000fe20003f05270 */
[----:B------:R-:W-:Y:S05]  /*a110*/  WARPSYNC.ALL ;  /* 0x0000000000007948 */ /* 0x000fea0003800000 */
[----:B------:R-:W-:Y:S01]  /*a120*/  R2UR UR4, R25 ;  /* 0x00000000190472ca */ /* 0x000fe200000e0000 */
[----:B------:R-:W2:Y:S01]  /*a130*/  S2UR UR5, SR_CgaCtaId ;  /* 0x00000000000579c3 */ /* 0x000ea20000008800 */
[----:B------:R-:W-:Y:S11]  /*a140*/  BSSY.RECONVERGENT B0, `(.L_x_166) ;  /* 0x000003d000007945 */ /* 0x000ff60003800200 */
[----:B------:R-:W5:Y:S01]  /*a150*/  LDTM.16dp128bit.x8 R4, tmem[UR4+0xe0] ;  /* 0x0000e004000479ee */ /* 0x000f620008180000 */
[----:B------:R-:W-:Y:S01]  /*a160*/  R2UR UR4, R86 ;  /* 0x00000000560472ca */ /* 0x000fe200000e0000 */
[----:B------:R-:W-:Y:S11]  /*a170*/  NOP ;  /* 0x0000000000007918 */ /* 0x000ff60000000000 */
[----:B------:R-:W-:Y:S01]  /*a180*/  @!UPT UIADD3 URZ, UPT, UPT, URZ, URZ, URZ ;  /* 0x000000fffffff290 */ /* 0x000fe2000fffe0ff */
[----:B------:R-:W-:Y:S01]  /*a190*/  UIADD3 UR4, UPT, UPT, UR4, 0xd0, URZ ;  /* 0x000000d004047890 */ /* 0x000fe2000fffe0ff */
[C---:B-----5:R-:W-:Y:S03]  /*a1a0*/  FMUL R3, R24.reuse, R4 ;  /* 0x0000000418037220 */ /* 0x060fe60000400000 */
[----:B--2---:R-:W-:Y:S01]  /*a1b0*/  UPRMT UR4, UR5, 0x654, UR4 ;  /* 0x0000065405047896 */ /* 0x004fe20008000004 */
[C---:B------:R-:W-:Y:S01]  /*a1c0*/  FMUL R0, R24.reuse, R5 ;  /* 0x0000000518007220 */ /* 0x040fe20000400000 */
[----:B------:R-:W-:Y:S01]  /*a1d0*/  FMUL R5, R24, R6 ;  /* 0x0000000618057220 */ /* 0x000fe20000400000 */
[----:B-1-3--:R-:W-:Y:S01]  /*a1e0*/  FFMA R28, R26, R44, R3 ;  /* 0x0000002c1a1c7223 */ /* 0x00afe20000000003 */
        /* <DEDUP_REMOVED lines=11> */
[----:B------:R-:W-:Y:S01]  /*a2a0*/  FMUL R8, R24, R13 ;  /* 0x0000000d18087220 */ /* 0x000fe20000400000 */
[----:B------:R-:W-:Y:S01]  /*a2b0*/  FFMA R34, R26, R50, R9 ;  /* 0x000000321a227223 */ /* 0x000fe20000000009 */
[----:B------:R-:W-:Y:S01]  /*a2c0*/  FMUL R13, R24, R14 ;  /* 0x0000000e180d7220 */ /* 0x000fe20000400000 */
[----:B------:R-:W-:Y:S01]  /*a2d0*/  FFMA R35, R26, R51, R6 ;  /* 0x000000331a237223 */ /* 0x000fe20000000006 */
[----:B------:R-:W-:Y:S01]  /*a2e0*/  FMUL R10, R24, R15 ;  /* 0x0000000f180a7220 */ /* 0x000fe20000400000 */
[----:B------:R-:W-:Y:S01]  /*a2f0*/  SYNCS.ARRIVE.TRANS64.RED.A1T0 RZ, [UR4], RZ ;  /* 0x000000ffffff79a7 */ /* 0x000fe20008100404 */
[----:B------:R1:W-:Y:S01]  /*a300*/  STSM.16.M88.4 [R83+0x6400], R28 ;  /* 0x0064001c53007844 */ /* 0x0003e20000000200 */
        /* <DEDUP_REMOVED lines=13> */
[----:B------:R-:W-:Y:S05]  /*a3e0*/  FFMA R43, R26, R59, R14 ;  /* 0x0000003b1a2b7223 */ /* 0x000fea000000000e */
        /* <DEDUP_REMOVED lines=18> */
.L_x_167:
[----:B------:R-:W-:Y:S05]  /*a510*/  BSYNC.RECONVERGENT B0 ;  /* 0x0000000000007941 */ /* 0x000fea0003800200 */
.L_x_166:
[----:B------:R-:W-:Y:S01]  /*a520*/  BAR.SYNC.DEFER_BLOCKING 0x1, 0x80 ;  /* 0x0042000000007b1d */ /* 0x000fe20000010000 */
[----:B------:R-:W-:Y:S01]  /*a530*/  UISETP.NE.AND UP0, UPT, UR52, -0x8, UPT ;  /* 0xfffffff83400788c */ /* 0x000fe2000bf05270 */
[----:B------:R-:W-:Y:S08]  /*a540*/  IADD3 R0, PT, PT, R22, 0x1, RZ ;  /* 0x0000000116007810 */ /* 0x000ff00007ffe0ff */
[----:B------:R-:W-:Y:S05]  /*a550*/  BRA.U !UP0, `(.L_x_168) ;  /* 0x0000000108247547 */ /* 0x000fea000b800000 */
[----:B------:R-:W-:Y:S01]  /*a560*/  ISETP.NE.AND P0, PT, R81, RZ, PT ;  /* 0x000000ff5100720c */ /* 0x000fe20003f05270 */
[----:B------:R-:W-:Y:S01]  /*a570*/  IMAD.U32 R2, RZ, RZ, UR47 ;  /* 0x0000002fff027e24 */ /* 0x000fe2000f8e00ff */
[----:B------:R-:W-:Y:S04]  /*a580*/  UIADD3 UR4, UPT, UPT, UR47, 0x1, URZ ;  /* 0x000000012f047890 */ /* 0x000fe8000fffe0ff */
[----:B------:R-:W-:Y:S04]  /*a590*/  UISETP.NE.AND UP0, UPT, UR4, 0x4, UPT ;  /* 0x000000040400788c */ /* 0x000fe8000bf05270 */
[----:B------:R-:W-:Y:S03]  /*a5a0*/  USEL UR47, UR4, URZ, UP0 ;  /* 0x000000ff042f7287 */ /* 0x000fe60008000000 */
[----:B------:R-:W-:Y:S05]  /*a5b0*/  @P0 LEA R2, R2, UR43, 0x3 ;  /* 0x0000002b02020c11 */ /* 0x000fea000f8e18ff */
[----:B------:R-:W-:Y:S05]  /*a5c0*/  @P0 VIADD R2, R2, 0x60 ;  /* 0x0000006002020836 */ /* 0x000fea0000000000 */
[----:B------:R-:W-:Y:S04]  /*a5d0*/  @P0 PRMT R2, R87, 0x654, R2 ;  /* 0x0000065457020816 */ /* 0x000fe80000000002 */
[----:B------:R2:W-:Y:S03]  /*a5e0*/  @P0 SYNCS.ARRIVE.TRANS64.RED.A1T0 RZ, [R2+URZ], RZ ;  /* 0x000000ff02ff09a7 */ /* 0x0005e600081004ff */
.L_x_168:
[----:B------:R-:W-:Y:S01]  /*a5f0*/  R2UR UR6, R80 ;  /* 0x00000000500672ca */ /* 0x000fe200000e0000 */
[----:B------:R-:W-:Y:S01]  /*a600*/  UIADD3 UR52, UPT, UPT, UR52, 0x8, URZ ;  /* 0x0000000834347890 */ /* 0x000fe2000fffe0ff */
[----:B------:R-:W-:Y:S01]  /*a610*/  R2UR UR5, R70 ;  /* 0x00000000460572ca */ /* 0x000fe200000e0000 */
[----:B------:R-:W-:Y:S01]  /*a620*/  UMOV UR36, UR63 ;  /* 0x0000003f00247c82 */ /* 0x000fe20008000000 */
[----:B------:R-:W-:Y:S02]  /*a630*/  R2UR UR4, R71 ;  /* 0x00000000470472ca */ /* 0x000fe400000e0000 */
[----:B------:R-:W-:Y:S02]  /*a640*/  ISETP.NE.AND P0, PT, R74, 0x2, PT ;  /* 0x000000024a00780c */ /* 0x000fe40003f05270 */
[----:B------:R-:W-:Y:S02]  /*a650*/  ISETP.NE.AND P1, PT, R0, 0x4, PT ;  /* 0x000000040000780c */ /* 0x000fe40003f25270 */
[----:B--2---:R-:W-:Y:S02]  /*a660*/  SEL R2, RZ, 0x1, P0 ;  /* 0x00000001ff027807 */ /* 0x004fe40000000000 */
[----:B------:R-:W-:Y:S01]  /*a670*/  SEL R3, RZ, 0x1, P1 ;  /* 0x00000001ff037807 */ /* 0x000fe20000800000 */
[----:B------:R-:W-:Y:S01]  /*a680*/  UISETP.NE.AND UP0, UPT, UR6, URZ, UPT ;  /* 0x000000ff0600728c */ /* 0x000fe2000bf05270 */
[----:B------:R-:W-:Y:S01]  /*a690*/  LOP3.LUT R75, R75, R2, RZ, 0x3c, !PT ;  /* 0x000000024b4b7212 */ /* 0x000fe200078e3cff */
[----:B------:R-:W-:Y:S01]  /*a6a0*/  UIADD3 UR20, UPT, UPT, UR37, UR5, URZ ;  /* 0x0000000525147290 */ /* 0x000fe2000fffe0ff */
[----:B------:R-:W-:Y:S01]  /*a6b0*/  LOP3.LUT R76, R76, R3, RZ, 0x3c, !PT ;  /* 0x000000034c4c7212 */ /* 0x000fe200078e3cff */
[----:B------:R-:W-:Y:S01]  /*a6c0*/  UIADD3 UR16, UPT, UPT, UR38, UR4, URZ ;  /* 0x0000000426107290 */ /* 0x000fe2000fffe0ff */
[----:B------:R-:W-:Y:S02]  /*a6d0*/  SEL R74, R74, RZ, P0 ;  /* 0x000000ff4a4a7207 */ /* 0x000fe40000000000 */
[----:B------:R-:W-:Y:S02]  /*a6e0*/  SEL R22, R0, RZ, P1 ;  /* 0x000000ff00167207 */ /* 0x000fe40000800000 */
[----:B------:R-:W-:Y:S07]  /*a6f0*/  BRA.U UP0, `(.L_x_169) ;  /* 0xffffffb500087547 */ /* 0x000fee000b83ffff */
[----:B------:R-:W2:Y:S01]  /*a700*/  LDCU.64 UR4, c[0x0][0x888] ;  /* 0x00011100ff0477ac */ /* 0x000ea20008000a00 */
[----:B------:R-:W3:Y:S01]  /*a710*/  LDCU.64 UR6, c[0x0][0x890] ;  /* 0x00011200ff0677ac */ /* 0x000ee20008000a00 */
[----:B--2---:R-:W-:Y:S02]  /*a720*/  ISETP.NE.U32.AND P2, PT, RZ, UR4, PT ;  /* 0x00000004ff007c0c */ /* 0x004fe4000bf45070 */
[----:B---3--:R-:W-:Y:S02]  /*a730*/  ISETP.NE.U32.AND P1, PT, RZ, UR6, PT ;  /* 0x00000006ff007c0c */ /* 0x008fe4000bf25070 */
[----:B------:R-:W-:Y:S02]  /*a740*/  ISETP.NE.AND.EX P2, PT, RZ, UR5, PT, P2 ;  /* 0x00000005ff007c0c */ /* 0x000fe4000bf45320 */
[----:B------:R-:W-:-:S13]  /*a750*/  ISETP.NE.AND.EX P0, PT, RZ, UR7, PT, P1 ;  /* 0x00000007ff007c0c */ /* 0x000fda000bf05310 */
[----:B------:R-:W-:Y:S05]  /*a760*/  @P2 BRA P0, `(.L_x_170) ;  /* 0x00000000003c2947 */ /* 0x000fea0000000000 */
[----:B------:R-:W-:-:S13]  /*a770*/  ISETP.NE.AND.EX P1, PT, RZ, UR7, PT, P1 ;  /* 0x00000007ff007c0c */ /* 0x000fda000bf25310 */
[----:B------:R-:W-:Y:S05]  /*a780*/  @P1 BRA `(.L_x_171) ;  /* 0x00000000000c1947 */ /* 0x000fea0003800000 */
[----:B------:R-:W-:-:S13]  /*a790*/  FSETP.NEU.AND P0, PT, R26, RZ, PT ;  /* 0x000000ff1a00720b */ /* 0x000fda0003f0d000 */
[----:B------:R-:W-:Y:S05]  /*a7a0*/  @!P0 EXIT ;  /* 0x000000000000894d */ /* 0x000fea0003800000 */
[----:B------:R-:W-:Y:S05]  /*a7b0*/  BRA `(.L_x_170) ;  /* 0x0000000000287947 */ /* 0x000fea0003800000 */
.L_x_171:
[----:B------:R-:W-:Y:S01]  /*a7c0*/  ISETP.NE.AND P0, PT, R73, RZ, PT ;  /* 0x000000ff4900720c */ /* 0x000fe20003f05270 */
[----:B------:R-:W-:-:S12]  /*a7d0*/  BSSY.RECONVERGENT B0, `(.L_x_170) ;  /* 0x0000008000007945 */ /* 0x000fd80003800200 */
[----:B------:R-:W-:Y:S05]  /*a7e0*/  @P0 BRA `(.L_x_172) ;  /* 0x0000000000100947 */ /* 0x000fea0003800000 */
[----:B------:R-:W-:-:S04]  /*a7f0*/  ISETP.NE.U32.AND P0, PT, RZ, UR4, PT ;  /* 0x00000004ff007c0c */ /* 0x000fc8000bf05070 */
[----:B------:R-:W-:-:S13]  /*a800*/  ISETP.NE.AND.EX P0, PT, RZ, UR5, PT, P0 ;  /* 0x00000005ff007c0c */ /* 0x000fda000bf05300 */
[----:B------:R-:W-:Y:S05]  /*a810*/  @!P0 EXIT ;  /* 0x000000000000894d */ /* 0x000fea0003800000 */
[----:B------:R-:W-:Y:S05]  /*a820*/  BRA `(.L_x_173) ;  /* 0x0000000000087947 */ /* 0x000fea0003800000 */
.L_x_172:
[----:B------:R-:W-:-:S13]  /*a830*/  FSETP.NEU.AND P0, PT, R26, RZ, PT ;  /* 0x000000ff1a00720b */ /* 0x000fda0003f0d000 */
[----:B------:R-:W-:Y:S05]  /*a840*/  @!P0 EXIT ;  /* 0x000000000000894d */ /* 0x000fea0003800000 */
.L_x_173:
[----:B------:R-:W-:Y:S05]  /*a850*/  BSYNC.RECONVERGENT B0 ;  /* 0x0000000000007941 */ /* 0x000fea0003800200 */
.L_x_170:
[----:B------:R-:W2:Y:S01]  /*a860*/  S2UR UR7, SR_CgaCtaId ;  /* 0x00000000000779c3 */ /* 0x000ea20000008800 */
[----:B------:R-:W-:Y:S01]  /*a870*/  ULEA UR6, UR47, UR43, 0x3 ;  /* 0x0000002b2f067291 */ /* 0x000fe2000f8e18ff */
[----:B------:R-:W-:-:S04]  /*a880*/  DEPBAR.LE SB0, 0x0 ;  /* 0x000080000000791a */ /* 0x000fc80000000000 */
[----:B------:R-:W-:-:S04]  /*a890*/  UIADD3 UR6, UPT, UPT, UR6, 0x60, URZ ;  /* 0x0000006006067890 */ /* 0x000fc8000fffe0ff */
[----:B--2---:R-:W-:-:S09]  /*a8a0*/  UPRMT UR6, UR7, 0x654, UR6 ;  /* 0x0000065407067896 */ /* 0x004fd20008000006 */
[----:B------:R-:W-:Y:S01]  /*a8b0*/  SYNCS.ARRIVE.TRANS64.RED.A1T0 RZ, [UR6], RZ ;  /* 0x000000ffffff79a7 */ /* 0x000fe20008100406 */
[----:B------:R-:W-:Y:S05]  /*a8c0*/  EXIT ;  /* 0x000000000000794d */ /* 0x000fea0003800000 */
.L_x_24:
[----:B-1----:R1:W3:Y:S02]  /*a8d0*/  SYNCS.PHASECHK.TRANS64.TRYWAIT P0, [R0+URZ+0x100], R3 ;  /* 0x00010003000075a7 */ /* 0x0022e400080011ff */
[----:B---3--:R-:W-:Y:S05]  /*a8e0*/  @!P0 NANOSLEEP.SYNCS 0x989680 ;  /* 0x009896800000895d */ /* 0x008fea0003900000 */
[----:B------:R-:W3:Y:S02]  /*a8f0*/  @!P0 SYNCS.PHASECHK.TRANS64 P0, [R0+URZ+0x100], R3 ;  /* 0x00010003000085a7 */ /* 0x000ee400080010ff */
[----:B---3--:R-:W-:Y:S05]  /*a900*/  @!P0 BRA `(.L_x_24) ;  /* 0xfffffffc00f08947 */ /* 0x008fea000383ffff */
[----:B------:R-:W-:Y:S05]  /*a910*/  BRA `(.L_x_174) ;  /* 0xffffff7000807947 */ /* 0x000fea000383ffff */
.L_x_27:
[----:B-1----:R-:W-:-:S07]  /*a920*/  MOV R0, UR33 ;  /* 0x0000002100007c02 */ /* 0x002fce0008000f00 */
.L_x_175:
[----:B-1----:R1:W3:Y:S02]  /*a930*/  SYNCS.PHASECHK.TRANS64.TRYWAIT P0, [R0+URZ+0x20], R3 ;  /* 0x00002003000075a7 */ /* 0x0022e400080011ff */
[----:B---3--:R-:W-:Y:S05]  /*a940*/  @!P0 NANOSLEEP.SYNCS 0x989680 ;  /* 0x009896800000895d */ /* 0x008fea0003900000 */
[----:B------:R-:W3:Y:S02]  /*a950*/  @!P0 SYNCS.PHASECHK.TRANS64 P0, [R0+URZ+0x20], R3 ;  /* 0x00002003000085a7 */ /* 0x000ee400080010ff */
[----:B---3--:R-:W-:Y:S05]  /*a960*/  @!P0 BRA `(.L_x_175) ;  /* 0xfffffffc00f08947 */ /* 0x008fea000383ffff */
[----:B------:R-:W-:Y:S05]  /*a970*/  BRA `(.L_x_26) ;  /* 0xffffff7000c47947 */ /* 0x000fea000383ffff */
.L_x_34:
[----:B-1----:R-:W-:-:S07]  /*a980*/  MOV R0, UR17 ;  /* 0x0000001100007c02 */ /* 0x002fce0008000f00 */
.L_x_176:
[----:B-1----:R1:W3:Y:S02]  /*a990*/  SYNCS.PHASECHK.TRANS64.TRYWAIT P0, [R0+URZ+0x20], R3 ;  /* 0x00002003000075a7 */ /* 0x0022e400080011ff */
[----:B---3--:R-:W-:Y:S05]  /*a9a0*/  @!P0 NANOSLEEP.SYNCS 0x989680 ;  /* 0x009896800000895d */ /* 0x008fea0003900000 */
[----:B------:R-:W3:Y:S02]  /*a9b0*/  @!P0 SYNCS.PHASECHK.TRANS64 P0, [R0+URZ+0x20], R3 ;  /* 0x00002003000085a7 */ /* 0x000ee400080010ff */
[----:B---3--:R-:W-:Y:S05]  /*a9c0*/  @!P0 BRA `(.L_x_176) ;  /* 0xfffffffc00f08947 */ /* 0x008fea000383ffff */
[----:B------:R-:W-:Y:S05]  /*a9d0*/  BRA `(.L_x_33) ;  /* 0xffffff74008c7947 */ /* 0x000fea000383ffff */
.L_x_39:
[----:B-1----:R1:W3:Y:S02]  /*a9e0*/  SYNCS.PHASECHK.TRANS64.TRYWAIT P0, [R3+URZ+0x90], R0 ;  /* 0x00009000030075a7 */ /* 0x0022e400080011ff */
[----:B---3--:R-:W-:Y:S05]  /*a9f0*/  @!P0 NANOSLEEP.SYNCS 0x989680 ;  /* 0x009896800000895d */ /* 0x008fea0003900000 */
[----:B------:R-:W3:Y:S02]  /*aa00*/  @!P0 SYNCS.PHASECHK.TRANS64 P0, [R3+URZ+0x90], R0 ;  /* 0x00009000030085a7 */ /* 0x000ee400080010ff */
[----:B---3--:R-:W-:Y:S05]  /*aa10*/  @!P0 BRA `(.L_x_39) ;  /* 0xfffffffc00f08947 */ /* 0x008fea000383ffff */
[----:B------:R-:W-:Y:S05]  /*aa20*/  BRA `(.L_x_177) ;  /* 0xffffff78002c7947 */ /* 0x000fea000383ffff */
.L_x_43:
[----:B-1----:R-:W-:-:S07]  /*aa30*/  MOV R0, UR4 ;  /* 0x0000000400007c02 */ /* 0x002fce0008000f00 */
.L_x_178:
[----:B-1----:R1:W3:Y:S02]  /*aa40*/  SYNCS.PHASECHK.TRANS64.TRYWAIT P0, [R0+URZ], R3 ;  /* 0x00000003000075a7 */ /* 0x0022e400080011ff */
[----:B---3--:R-:W-:Y:S05]  /*aa50*/  @!P0 NANOSLEEP.SYNCS 0x989680 ;  /* 0x009896800000895d */ /* 0x008fea0003900000 */
[----:B------:R-:W3:Y:S02]  /*aa60*/  @!P0 SYNCS.PHASECHK.TRANS64 P0, [R0+URZ], R3 ;  /* 0x00000003000085a7 */ /* 0x000ee400080010ff */
[----:B---3--:R-:W-:Y:S05]  /*aa70*/  @!P0 BRA `(.L_x_178) ;  /* 0xfffffffc00f08947 */ /* 0x008fea000383ffff */
[----:B------:R-:W-:Y:S05]  /*aa80*/  BRA `(.L_x_179) ;  /* 0xffffff7c00d87947 */ /* 0x000fea000383ffff */
.L_x_44:
[----:B------:R-:W-:-:S07]  /*aa90*/  MOV R0, UR5 ;  /* 0x0000000500007c02 */ /* 0x000fce0008000f00 */
.L_x_180:
[----:B-1----:R1:W3:Y:S02]  /*aaa0*/  SYNCS.PHASECHK.TRANS64.TRYWAIT P0, [R0+URZ], R3 ;  /* 0x00000003000075a7 */ /* 0x0022e400080011ff */
[----:B---3--:R-:W-:Y:S05]  /*aab0*/  @!P0 NANOSLEEP.SYNCS 0x989680 ;  /* 0x009896800000895d */ /* 0x008fea0003900000 */
[----:B------:R-:W3:Y:S02]  /*aac0*/  @!P0 SYNCS.PHASECHK.TRANS64 P0, [R0+URZ], R3 ;  /* 0x00000003000085a7 */ /* 0x000ee400080010ff */
[----:B---3--:R-:W-:Y:S05]  /*aad0*/  @!P0 BRA `(.L_x_180) ;  /* 0xfffffffc00f08947 */ /* 0x008fea000383ffff */
[----:B------:R-:W-:Y:S05]  /*aae0*/  BRA `(.L_x_181) ;  /* 0xffffff7c00e47947 */ /* 0x000fea000383ffff */
.L_x_45:
[----:B------:R-:W-:-:S07]  /*aaf0*/  MOV R0, UR5 ;  /* 0x0000000500007c02 */ /* 0x000fce0008000f00 */
.L_x_182:
[----:B-1----:R1:W3:Y:S02]  /*ab00*/  SYNCS.PHASECHK.TRANS64.TRYWAIT P0, [R0+URZ], R3 ;  /* 0x00000003000075a7 */ /* 0x0022e400080011ff */
[----:B---3--:R-:W-:Y:S05]  /*ab10*/  @!P0 NANOSLEEP.SYNCS 0x989680 ;  /* 0x009896800000895d */ /* 0x008fea0003900000 */
[----:B------:R-:W3:Y:S02]  /*ab20*/  @!P0 SYNCS.PHASECHK.TRANS64 P0, [R0+URZ], R3 ;  /* 0x00000003000085a7 */ /* 0x000ee400080010ff */
[----:B---3--:R-:W-:Y:S05]  /*ab30*/  @!P0 BRA `(.L_x_182) ;  /* 0xfffffffc00f08947 */ /* 0x008fea000383ffff */
[----:B------:R-:W-:Y:S05]  /*ab40*/  BRA `(.L_x_183) ;  /* 0xffffff7c00f07947 */ /* 0x000fea000383ffff */
.L_x_48:
[----:B--2---:R2:W3:Y:S02]  /*ab50*/  SYNCS.PHASECHK.TRANS64.TRYWAIT P0, [R2+URZ+0xf0], R5 ;  /* 0x0000f005020075a7 */ /* 0x0044e400080011ff */
[----:B---3--:R-:W-:Y:S05]  /*ab60*/  @!P0 NANOSLEEP.SYNCS 0x989680 ;  /* 0x009896800000895d */ /* 0x008fea0003900000 */
[----:B------:R-:W3:Y:S02]  /*ab70*/  @!P0 SYNCS.PHASECHK.TRANS64 P0, [R2+URZ+0xf0], R5 ;  /* 0x0000f005020085a7 */ /* 0x000ee400080010ff */
[----:B---3--:R-:W-:Y:S05]  /*ab80*/  @!P0 BRA `(.L_x_48) ;  /* 0xfffffffc00f08947 */ /* 0x008fea000383ffff */
[----:B------:R-:W-:Y:S05]  /*ab90*/  BRA `(.L_x_184) ;  /* 0xffffff8000547947 */ /* 0x000fea000383ffff */
.L_x_49:
[----:B------:R-:W-:-:S07]  /*aba0*/  MOV R2, UR4 ;  /* 0x0000000400027c02 */ /* 0x000fce0008000f00 */
.L_x_185:
[----:B--2---:R2:W3:Y:S02]  /*abb0*/  SYNCS.PHASECHK.TRANS64.TRYWAIT P0, [R2+URZ+0xa0], R5 ;  /* 0x0000a005020075a7 */ /* 0x0044e400080011ff */
[----:B---3--:R-:W-:Y:S05]  /*abc0*/  @!P0 NANOSLEEP.SYNCS 0x989680 ;  /* 0x009896800000895d */ /* 0x008fea0003900000 */
[----:B------:R-:W3:Y:S02]  /*abd0*/  @!P0 SYNCS.PHASECHK.TRANS64 P0, [R2+URZ+0xa0], R5 ;  /* 0x0000a005020085a7 */ /* 0x000ee400080010ff */
[----:B---3--:R-:W-:Y:S05]  /*abe0*/  @!P0 BRA `(.L_x_185) ;  /* 0xfffffffc00f08947 */ /* 0x008fea000383ffff */
[----:B------:R-:W-:Y:S05]  /*abf0*/  BRA `(.L_x_186) ;  /* 0xffffff8000647947 */ /* 0x000fea000383ffff */
.L_x_50:
[----:B--2---:R2:W3:Y:S02]  /*ac00*/  SYNCS.PHASECHK.TRANS64.TRYWAIT P1, [R2+URZ+0x90], R5 ;  /* 0x00009005020075a7 */ /* 0x0044e400080211ff */
[----:B---3--:R-:W-:Y:S05]  /*ac10*/  @!P1 NANOSLEEP.SYNCS 0x989680 ;  /* 0x009896800000995d */ /* 0x008fea0003900000 */
[----:B------:R-:W3:Y:S02]  /*ac20*/  @!P1 SYNCS.PHASECHK.TRANS64 P1, [R2+URZ+0x90], R5 ;  /* 0x00009005020095a7 */ /* 0x000ee400080210ff */
[----:B---3--:R-:W-:Y:S05]  /*ac30*/  @!P1 BRA `(.L_x_50) ;  /* 0xfffffffc00f09947 */ /* 0x008fea000383ffff */
[----:B------:R-:W-:Y:S05]  /*ac40*/  BRA `(.L_x_187) ;  /* 0xffffff8000947947 */ /* 0x000fea000383ffff */
.L_x_53:
[----:B------:R-:W-:-:S07]  /*ac50*/  MOV R0, UR4 ;  /* 0x0000000400007c02 */ /* 0x000fce0008000f00 */
.L_x_188:
[----:B--2---:R2:W3:Y:S02]  /*ac60*/  SYNCS.PHASECHK.TRANS64.TRYWAIT P0, [R0+URZ+0xa0], R3 ;  /* 0x0000a003000075a7 */ /* 0x0044e400080011ff */
[----:B---3--:R-:W-:Y:S05]  /*ac70*/  @!P0 NANOSLEEP.SYNCS 0x989680 ;  /* 0x009896800000895d */ /* 0x008fea0003900000 */
[----:B------:R-:W3:Y:S02]  /*ac80*/  @!P0 SYNCS.PHASECHK.TRANS64 P0, [R0+URZ+0xa0], R3 ;  /* 0x0000a003000085a7 */ /* 0x000ee400080010ff */
[----:B---3--:R-:W-:Y:S05]  /*ac90*/  @!P0 BRA `(.L_x_188) ;  /* 0xfffffffc00f08947 */ /* 0x008fea000383ffff */
[----:B------:R-:W-:Y:S05]  /*aca0*/  BRA `(.L_x_52) ;  /* 0xffffff8000e87947 */ /* 0x000fea000383ffff */
.L_x_60:
[----:B-1----:R1:W2:Y:S02]  /*acb0*/  SYNCS.PHASECHK.TRANS64.TRYWAIT P1, [R0+URZ+0x90], R5 ;  /* 0x00009005000075a7 */ /* 0x0022a400080211ff */
[----:B--2---:R-:W-:Y:S05]  /*acc0*/  @!P1 NANOSLEEP.SYNCS 0x989680 ;  /* 0x009896800000995d */ /* 0x004fea0003900000 */
[----:B------:R-:W2:Y:S02]  /*acd0*/  @!P1 SYNCS.PHASECHK.TRANS64 P1, [R0+URZ+0x90], R5 ;  /* 0x00009005000095a7 */ /* 0x000ea400080210ff */
[----:B--2---:R-:W-:Y:S05]  /*ace0*/  @!P1 BRA `(.L_x_60) ;  /* 0xfffffffc00f09947 */ /* 0x004fea000383ffff */
[----:B------:R-:W-:Y:S05]  /*acf0*/  BRA `(.L_x_189) ;  /* 0xffffff8800607947 */ /* 0x000fea000383ffff */
.L_x_61:
[----:B------:R-:W-:-:S07]  /*ad00*/  MOV R3, UR31 ;  /* 0x0000001f00037c02 */ /* 0x000fce0008000f00 */
.L_x_190:
[----:B-1----:R1:W2:Y:S02]  /*ad10*/  SYNCS.PHASECHK.TRANS64.TRYWAIT P0, [R3+URZ+0xd0], R0 ;  /* 0x0000d000030075a7 */ /* 0x0022a400080011ff */
[----:B--2---:R-:W-:Y:S05]  /*ad20*/  @!P0 NANOSLEEP.SYNCS 0x989680 ;  /* 0x009896800000895d */ /* 0x004fea0003900000 */
[----:B------:R-:W2:Y:S02]  /*ad30*/  @!P0 SYNCS.PHASECHK.TRANS64 P0, [R3+URZ+0xd0], R0 ;  /* 0x0000d000030085a7 */ /* 0x000ea400080010ff */
[----:B--2---:R-:W-:Y:S05]  /*ad40*/  @!P0 BRA `(.L_x_190) ;  /* 0xfffffffc00f08947 */ /* 0x004fea000383ffff */
[----:B------:R-:W-:Y:S05]  /*ad50*/  BRA `(.L_x_191) ;  /* 0xffffff8800b07947 */ /* 0x000fea000383ffff */
.L_x_64:
[----:B------:R-:W-:Y:S07]  /*ad60*/  MOV R0, UR5 ;  /* 0x0000000500007c02 */ /* 0x000fee0008000f00 */
.L_x_192:
[----:B-1----:R1:W2:Y:S02]  /*ad70*/  SYNCS.PHASECHK.TRANS64.TRYWAIT P0, [R0+URZ], R3 ;  /* 0x00000003000075a7 */ /* 0x0022a400080011ff */
[----:B--2---:R-:W-:Y:S05]  /*ad80*/  @!P0 NANOSLEEP.SYNCS 0x989680 ;  /* 0x009896800000895d */ /* 0x004fea0003900000 */
[----:B------:R-:W2:Y:S02]  /*ad90*/  @!P0 SYNCS.PHASECHK.TRANS64 P0, [R0+URZ], R3 ;  /* 0x00000003000085a7 */ /* 0x000ea400080010ff */
[----:B--2---:R-:W-:Y:S05]  /*ada0*/  @!P0 BRA `(.L_x_192) ;  /* 0xfffffffc00f08947 */ /* 0x004fea000383ffff */
[----:B------:R-:W-:Y:S05]  /*adb0*/  BRA `(.L_x_63) ;  /* 0xffffff8800cc7947 */ /* 0x000fea000383ffff */
.L_x_67:
[----:B------:R-:W-:-:S07]  /*adc0*/  MOV R0, UR4 ;  /* 0x0000000400007c02 */ /* 0x000fce0008000f00 */
.L_x_193:
[----:B--2---:R2:W4:Y:S02]  /*add0*/  SYNCS.PHASECHK.TRANS64.TRYWAIT P0, [R0+URZ], R3 ;  /* 0x00000003000075a7 */ /* 0x00452400080011ff */
[----:B----4-:R-:W-:Y:S05]  /*ade0*/  @!P0 NANOSLEEP.SYNCS 0x989680 ;  /* 0x009896800000895d */ /* 0x010fea0003900000 */
[----:B------:R-:W4:Y:S02]  /*adf0*/  @!P0 SYNCS.PHASECHK.TRANS64 P0, [R0+URZ], R3 ;  /* 0x00000003000085a7 */ /* 0x000f2400080010ff */
[----:B----4-:R-:W-:Y:S05]  /*ae00*/  @!P0 BRA `(.L_x_193) ;  /* 0xfffffffc00f08947 */ /* 0x010fea000383ffff */
[----:B------:R-:W-:Y:S05]  /*ae10*/  BRA `(.L_x_194) ;  /* 0xffffff8c00a87947 */ /* 0x000fea000383ffff */
.L_x_68:
[----:B------:R-:W-:-:S07]  /*ae20*/  MOV R0, UR5 ;  /* 0x0000000500007c02 */ /* 0x000fce0008000f00 */
.L_x_195:
[----:B-1----:R1:W2:Y:S02]  /*ae30*/  SYNCS.PHASECHK.TRANS64.TRYWAIT P0, [R0+URZ], R3 ;  /* 0x00000003000075a7 */ /* 0x0022a400080011ff */
[----:B--2---:R-:W-:Y:S05]  /*ae40*/  @!P0 NANOSLEEP.SYNCS 0x989680 ;  /* 0x009896800000895d */ /* 0x004fea0003900000 */
[----:B------:R-:W2:Y:S02]  /*ae50*/  @!P0 SYNCS.PHASECHK.TRANS64 P0, [R0+URZ], R3 ;  /* 0x00000003000085a7 */ /* 0x000ea400080010ff */
[----:B--2---:R-:W-:Y:S05]  /*ae60*/  @!P0 BRA `(.L_x_195) ;  /* 0xfffffffc00f08947 */ /* 0x004fea000383ffff */
[----:B------:R-:W-:Y:S05]  /*ae70*/  BRA `(.L_x_196) ;  /* 0xffffff8c00b47947 */ /* 0x000fea000383ffff */
.L_x_69:
[----:B------:R-:W-:-:S07]  /*ae80*/  MOV R0, UR5 ;  /* 0x0000000500007c02 */ /* 0x000fce0008000f00 */
.L_x_197:
[----:B-1----:R1:W2:Y:S02]  /*ae90*/  SYNCS.PHASECHK.TRANS64.TRYWAIT P0, [R0+URZ], R3 ;  /* 0x00000003000075a7 */ /* 0x0022a400080011ff */
[----:B--2---:R-:W-:Y:S05]  /*aea0*/  @!P0 NANOSLEEP.SYNCS 0x989680 ;  /* 0x009896800000895d */ /* 0x004fea0003900000 */
[----:B------:R-:W2:Y:S02]  /*aeb0*/  @!P0 SYNCS.PHASECHK.TRANS64 P0, [R0+URZ], R3 ;  /* 0x00000003000085a7 */ /* 0x000ea400080010ff */
[----:B--2---:R-:W-:Y:S05]  /*aec0*/  @!P0 BRA `(.L_x_197) ;  /* 0xfffffffc00f08947 */ /* 0x004fea000383ffff */
[----:B------:R-:W-:Y:S05]  /*aed0*/  BRA `(.L_x_198) ;  /* 0xffffff8c00c07947 */ /* 0x000fea000383ffff */
.L_x_70:
[----:B------:R-:W-:-:S07]  /*aee0*/  MOV R0, UR4 ;  /* 0x0000000400007c02 */ /* 0x000fce0008000f00 */
.L_x_199:
[----:B-1----:R1:W2:Y:S02]  /*aef0*/  SYNCS.PHASECHK.TRANS64.TRYWAIT P0, [R0+URZ], R3 ;  /* 0x00000003000075a7 */ /* 0x0022a400080011ff */
[----:B--2---:R-:W-:Y:S05]  /*af00*/  @!P0 NANOSLEEP.SYNCS 0x989680 ;  /* 0x009896800000895d */ /* 0x004fea0003900000 */
[----:B------:R-:W2:Y:S02]  /*af10*/  @!P0 SYNCS.PHASECHK.TRANS64 P0, [R0+URZ], R3 ;  /* 0x00000003000085a7 */ /* 0x000ea400080010ff */
[----:B--2---:R-:W-:Y:S05]  /*af20*/  @!P0 BRA `(.L_x_199) ;  /* 0xfffffffc00f08947 */ /* 0x004fea000383ffff */
[----:B------:R-:W-:Y:S05]  /*af30*/  BRA `(.L_x_200) ;  /* 0xffffff8c00cc7947 */ /* 0x000fea000383ffff */
.L_x_75:
[----:B--2---:R2:W3:Y:S02]  /*af40*/  SYNCS.PHASECHK.TRANS64.TRYWAIT P0, [R12+URZ+0x90], R9 ;  /* 0x000090090c0075a7 */ /* 0x0044e400080011ff */
[----:B---3--:R-:W-:Y:S05]  /*af50*/  @!P0 NANOSLEEP.SYNCS 0x989680 ;  /* 0x009896800000895d */ /* 0x008fea0003900000 */
[----:B------:R-:W3:Y:S02]  /*af60*/  @!P0 SYNCS.PHASECHK.TRANS64 P0, [R12+URZ+0x90], R9 ;  /* 0x000090090c0085a7 */ /* 0x000ee400080010ff */
[----:B---3--:R-:W-:Y:S05]  /*af70*/  @!P0 BRA `(.L_x_75) ;  /* 0xfffffffc00f08947 */ /* 0x008fea000383ffff */
[----:B------:R-:W-:Y:S05]  /*af80*/  BRA `(.L_x_201) ;  /* 0xffffff9000f87947 */ /* 0x000fea000383ffff */
.L_x_78:
[----:B------:R-:W-:Y:S07]  /*af90*/  MOV R0, UR21 ;  /* 0x0000001500007c02 */ /* 0x000fee0008000f00 */
.L_x_202:
[----:B--2---:R2:W3:Y:S02]  /*afa0*/  SYNCS.PHASECHK.TRANS64.TRYWAIT P2, [R0+URZ+0x88], R9 ;  /* 0x00008809000075a7 */ /* 0x0044e400080411ff */
[----:B---3--:R-:W-:Y:S05]  /*afb0*/  @!P2 NANOSLEEP.SYNCS 0x989680 ;  /* 0x009896800000a95d */ /* 0x008fea0003900000 */
[----:B------:R-:W3:Y:S02]  /*afc0*/  @!P2 SYNCS.PHASECHK.TRANS64 P2, [R0+URZ+0x88], R9 ;  /* 0x000088090000a5a7 */ /* 0x000ee400080410ff */
[----:B---3--:R-:W-:Y:S05]  /*afd0*/  @!P2 BRA `(.L_x_202) ;  /* 0xfffffffc00f0a947 */ /* 0x008fea000383ffff */
[----:B------:R-:W-:Y:S05]  /*afe0*/  BRA `(.L_x_77) ;  /* 0xffffff9800647947 */ /* 0x000fea000383ffff */
.L_x_81:
[----:B------:R-:W-:Y:S07]  /*aff0*/  MOV R9, UR21 ;  /* 0x0000001500097c02 */ /* 0x000fee0008000f00 */
.L_x_203:
[----:B--2---:R2:W3:Y:S02]  /*b000*/  SYNCS.PHASECHK.TRANS64.TRYWAIT P0, [R9+URZ+0x60], R10 ;  /* 0x0000600a090075a7 */ /* 0x0044e400080011ff */
[----:B---3--:R-:W-:Y:S05]  /*b010*/  @!P0 NANOSLEEP.SYNCS 0x989680 ;  /* 0x009896800000895d */ /* 0x008fea0003900000 */
[----:B------:R-:W3:Y:S02]  /*b020*/  @!P0 SYNCS.PHASECHK.TRANS64 P0, [R9+URZ+0x60], R10 ;  /* 0x0000600a090085a7 */ /* 0x000ee400080010ff */
[----:B---3--:R-:W-:Y:S05]  /*b030*/  @!P0 BRA `(.L_x_203) ;  /* 0xfffffffc00f08947 */ /* 0x008fea000383ffff */
[----:B------:R-:W-:Y:S05]  /*b040*/  BRA `(.L_x_204) ;  /* 0xffffff9800c07947 */ /* 0x000fea000383ffff */
.L_x_82:
[----:B------:R-:W-:Y:S07]  /*b050*/  MOV R9, UR21 ;  /* 0x0000001500097c02 */ /* 0x000fee0008000f00 */
.L_x_205:
[----:B--2---:R2:W3:Y:S02]  /*b060*/  SYNCS.PHASECHK.TRANS64.TRYWAIT P0, [R9+URZ+0x68], R10 ;  /* 0x0000680a090075a7 */ /* 0x0044e400080011ff */
[----:B---3--:R-:W-:Y:S05]  /*b070*/  @!P0 NANOSLEEP.SYNCS 0x989680 ;  /* 0x009896800000895d */ /* 0x008fea0003900000 */
[----:B------:R-:W3:Y:S02]  /*b080*/  @!P0 SYNCS.PHASECHK.TRANS64 P0, [R9+URZ+0x68], R10 ;  /* 0x0000680a090085a7 */ /* 0x000ee400080010ff */
[----:B---3--:R-:W-:Y:S05]  /*b090*/  @!P0 BRA `(.L_x_205) ;  /* 0xfffffffc00f08947 */ /* 0x008fea000383ffff */
[----:B------:R-:W-:Y:S05]  /*b0a0*/  BRA `(.L_x_206) ;  /* 0xffffff9800fc7947 */ /* 0x000fea000383ffff */
.L_x_83:
[----:B------:R-:W-:Y:S07]  /*b0b0*/  MOV R9, UR21 ;  /* 0x0000001500097c02 */ /* 0x000fee0008000f00 */
.L_x_207:
[----:B--2---:R2:W3:Y:S02]  /*b0c0*/  SYNCS.PHASECHK.TRANS64.TRYWAIT P0, [R9+URZ+0x70], R10 ;  /* 0x0000700a090075a7 */ /* 0x0044e400080011ff */
[----:B---3--:R-:W-:Y:S05]  /*b0d0*/  @!P0 NANOSLEEP.SYNCS 0x989680 ;  /* 0x009896800000895d */ /* 0x008fea0003900000 */
[----:B------:R-:W3:Y:S02]  /*b0e0*/  @!P0 SYNCS.PHASECHK.TRANS64 P0, [R9+URZ+0x70], R10 ;  /* 0x0000700a090085a7 */ /* 0x000ee400080010ff */
[----:B---3--:R-:W-:Y:S05]  /*b0f0*/  @!P0 BRA `(.L_x_207) ;  /* 0xfffffffc00f08947 */ /* 0x008fea000383ffff */
[----:B------:R-:W-:Y:S05]  /*b100*/  BRA `(.L_x_208) ;  /* 0xffffff9c003c7947 */ /* 0x000fea000383ffff */
.L_x_84:
[----:B------:R-:W-:Y:S07]  /*b110*/  MOV R9, UR21 ;  /* 0x0000001500097c02 */ /* 0x000fee0008000f00 */
.L_x_209:
[----:B--2---:R2:W3:Y:S02]  /*b120*/  SYNCS.PHASECHK.TRANS64.TRYWAIT P0, [R9+URZ+0x78], R10 ;  /* 0x0000780a090075a7 */ /* 0x0044e400080011ff */
[----:B---3--:R-:W-:Y:S05]  /*b130*/  @!P0 NANOSLEEP.SYNCS 0x989680 ;  /* 0x009896800000895d */ /* 0x008fea0003900000 */
[----:B------:R-:W3:Y:S02]  /*b140*/  @!P0 SYNCS.PHASECHK.TRANS64 P0, [R9+URZ+0x78], R10 ;  /* 0x0000780a090085a7 */ /* 0x000ee400080010ff */
[----:B---3--:R-:W-:Y:S05]  /*b150*/  @!P0 BRA `(.L_x_209) ;  /* 0xfffffffc00f08947 */ /* 0x008fea000383ffff */
[----:B------:R-:W-:Y:S05]  /*b160*/  BRA `(.L_x_210) ;  /* 0xffffff9c00807947 */ /* 0x000fea000383ffff */
.L_x_85:
[----:B------:R-:W-:Y:S07]  /*b170*/  MOV R0, UR21 ;  /* 0x0000001500007c02 */ /* 0x000fee0008000f00 */
.L_x_211:
[----:B--2---:R2:W3:Y:S02]  /*b180*/  SYNCS.PHASECHK.TRANS64.TRYWAIT P0, [R0+URZ+0x60], R9 ;  /* 0x00006009000075a7 */ /* 0x0044e400080011ff */
[----:B---3--:R-:W-:Y:S05]  /*b190*/  @!P0 NANOSLEEP.SYNCS 0x989680 ;  /* 0x009896800000895d */ /* 0x008fea0003900000 */
[----:B------:R-:W3:Y:S02]  /*b1a0*/  @!P0 SYNCS.PHASECHK.TRANS64 P0, [R0+URZ+0x60], R9 ;  /* 0x00006009000085a7 */ /* 0x000ee400080010ff */
[----:B---3--:R-:W-:Y:S05]  /*b1b0*/  @!P0 BRA `(.L_x_211) ;  /* 0xfffffffc00f08947 */ /* 0x008fea000383ffff */
[----:B------:R-:W-:Y:S05]  /*b1c0*/  BRA `(.L_x_212) ;  /* 0xffffff9c00c87947 */ /* 0x000fea000383ffff */
.L_x_86:
[----:B------:R-:W-:Y:S07]  /*b1d0*/  MOV R0, UR21 ;  /* 0x0000001500007c02 */ /* 0x000fee0008000f00 */
.L_x_213:
[----:B--2---:R2:W3:Y:S02]  /*b1e0*/  SYNCS.PHASECHK.TRANS64.TRYWAIT P0, [R0+URZ+0x68], R9 ;  /* 0x00006809000075a7 */ /* 0x0044e400080011ff */
[----:B---3--:R-:W-:Y:S05]  /*b1f0*/  @!P0 NANOSLEEP.SYNCS 0x989680 ;  /* 0x009896800000895d */ /* 0x008fea0003900000 */
[----:B------:R-:W3:Y:S02]  /*b200*/  @!P0 SYNCS.PHASECHK.TRANS64 P0, [R0+URZ+0x68], R9 ;  /* 0x00006809000085a7 */ /* 0x000ee400080010ff */
[----:B---3--:R-:W-:Y:S05]  /*b210*/  @!P0 BRA `(.L_x_213) ;  /* 0xfffffffc00f08947 */ /* 0x008fea000383ffff */
[----:B------:R-:W-:Y:S05]  /*b220*/  BRA `(.L_x_214) ;  /* 0xffffffa000107947 */ /* 0x000fea000383ffff */
.L_x_87:
[----:B------:R-:W-:Y:S07]  /*b230*/  MOV R0, UR21 ;  /* 0x0000001500007c02 */ /* 0x000fee0008000f00 */
.L_x_215:
[----:B--2---:R2:W3:Y:S02]  /*b240*/  SYNCS.PHASECHK.TRANS64.TRYWAIT P0, [R0+URZ+0x70], R9 ;  /* 0x00007009000075a7 */ /* 0x0044e400080011ff */
[----:B---3--:R-:W-:Y:S05]  /*b250*/  @!P0 NANOSLEEP.SYNCS 0x989680 ;  /* 0x009896800000895d */ /* 0x008fea0003900000 */
[----:B------:R-:W3:Y:S02]  /*b260*/  @!P0 SYNCS.PHASECHK.TRANS64 P0, [R0+URZ+0x70], R9 ;  /* 0x00007009000085a7 */ /* 0x000ee400080010ff */
[----:B---3--:R-:W-:Y:S05]  /*b270*/  @!P0 BRA `(.L_x_215) ;  /* 0xfffffffc00f08947 */ /* 0x008fea000383ffff */
[----:B------:R-:W-:Y:S05]  /*b280*/  BRA `(.L_x_216) ;  /* 0xffffffa000587947 */ /* 0x000fea000383ffff */
.L_x_88:
[----:B------:R-:W-:Y:S07]  /*b290*/  MOV R0, UR21 ;  /* 0x0000001500007c02 */ /* 0x000fee0008000f00 */
.L_x_217:
[----:B--2---:R2:W3:Y:S02]  /*b2a0*/  SYNCS.PHASECHK.TRANS64.TRYWAIT P0, [R0+URZ+0x78], R9 ;  /* 0x00007809000075a7 */ /* 0x0044e400080011ff */
[----:B---3--:R-:W-:Y:S05]  /*b2b0*/  @!P0 NANOSLEEP.SYNCS 0x989680 ;  /* 0x009896800000895d */ /* 0x008fea0003900000 */
[----:B------:R-:W3:Y:S02]  /*b2c0*/  @!P0 SYNCS.PHASECHK.TRANS64 P0, [R0+URZ+0x78], R9 ;  /* 0x00007809000085a7 */ /* 0x000ee400080010ff */
[----:B---3--:R-:W-:Y:S05]  /*b2d0*/  @!P0 BRA `(.L_x_217) ;  /* 0xfffffffc00f08947 */ /* 0x008fea000383ffff */
[----:B------:R-:W-:Y:S05]  /*b2e0*/  BRA `(.L_x_218) ;  /* 0xffffffa0009c7947 */ /* 0x000fea000383ffff */
.L_x_90:
[----:B------:R-:W-:-:S07]  /*b2f0*/  MOV R3, UR21 ;  /* 0x0000001500037c02 */ /* 0x000fce0008000f00 */
.L_x_219:
[----:B---3--:R3:W4:Y:S02]  /*b300*/  SYNCS.PHASECHK.TRANS64.TRYWAIT P0, [R3+URZ+0x60], R10 ;  /* 0x0000600a030075a7 */ /* 0x00872400080011ff */
[----:B----4-:R-:W-:Y:S05]  /*b310*/  @!P0 NANOSLEEP.SYNCS 0x989680 ;  /* 0x009896800000895d */ /* 0x010fea0003900000 */
[----:B------:R-:W4:Y:S02]  /*b320*/  @!P0 SYNCS.PHASECHK.TRANS64 P0, [R3+URZ+0x60], R10 ;  /* 0x0000600a030085a7 */ /* 0x000f2400080010ff */
[----:B----4-:R-:W-:Y:S05]  /*b330*/  @!P0 BRA `(.L_x_219) ;  /* 0xfffffffc00f08947 */ /* 0x010fea000383ffff */
[----:B------:R-:W-:Y:S05]  /*b340*/  BRA `(.L_x_220) ;  /* 0xffffffa4000c7947 */ /* 0x000fea000383ffff */
.L_x_91:
[----:B---3--:R-:W-:-:S07]  /*b350*/  MOV R3, UR21 ;  /* 0x0000001500037c02 */ /* 0x008fce0008000f00 */
.L_x_221:
[----:B---3--:R3:W4:Y:S02]  /*b360*/  SYNCS.PHASECHK.TRANS64.TRYWAIT P0, [R3+URZ+0x68], R10 ;  /* 0x0000680a030075a7 */ /* 0x00872400080011ff */
[----:B----4-:R-:W-:Y:S05]  /*b370*/  @!P0 NANOSLEEP.SYNCS 0x989680 ;  /* 0x009896800000895d */ /* 0x010fea0003900000 */
[----:B------:R-:W4:Y:S02]  /*b380*/  @!P0 SYNCS.PHASECHK.TRANS64 P0, [R3+URZ+0x68], R10 ;  /* 0x0000680a030085a7 */ /* 0x000f2400080010ff */
[----:B----4-:R-:W-:Y:S05]  /*b390*/  @!P0 BRA `(.L_x_221) ;  /* 0xfffffffc00f08947 */ /* 0x010fea000383ffff */
[----:B------:R-:W-:Y:S05]  /*b3a0*/  BRA `(.L_x_222) ;  /* 0xffffffa000fc7947 */ /* 0x000fea000383ffff */
.L_x_92:
[----:B---3--:R-:W-:-:S07]  /*b3b0*/  MOV R3, UR21 ;  /* 0x0000001500037c02 */ /* 0x008fce0008000f00 */
.L_x_223:
[----:B---3--:R3:W4:Y:S02]  /*b3c0*/  SYNCS.PHASECHK.TRANS64.TRYWAIT P0, [R3+URZ+0x70], R10 ;  /* 0x0000700a030075a7 */ /* 0x00872400080011ff */
[----:B----4-:R-:W-:Y:S05]  /*b3d0*/  @!P0 NANOSLEEP.SYNCS 0x989680 ;  /* 0x009896800000895d */ /* 0x010fea0003900000 */
[----:B------:R-:W4:Y:S02]  /*b3e0*/  @!P0 SYNCS.PHASECHK.TRANS64 P0, [R3+URZ+0x70], R10 ;  /* 0x0000700a030085a7 */ /* 0x000f2400080010ff */
[----:B----4-:R-:W-:Y:S05]  /*b3f0*/  @!P0 BRA `(.L_x_223) ;  /* 0xfffffffc00f08947 */ /* 0x010fea000383ffff */
[----:B------:R-:W-:Y:S05]  /*b400*/  BRA `(.L_x_224) ;  /* 0xffffffa000f07947 */ /* 0x000fea000383ffff */
.L_x_94:
[----:B--2---:R2:W3:Y:S02]  /*b410*/  SYNCS.PHASECHK.TRANS64.TRYWAIT P0, [R3+URZ+0x90], R0 ;  /* 0x00009000030075a7 */ /* 0x0044e400080011ff */
[----:B---3--:R-:W-:Y:S05]  /*b420*/  @!P0 NANOSLEEP.SYNCS 0x989680 ;  /* 0x009896800000895d */ /* 0x008fea0003900000 */
[----:B------:R-:W3:Y:S02]  /*b430*/  @!P0 SYNCS.PHASECHK.TRANS64 P0, [R3+URZ+0x90], R0 ;  /* 0x00009000030085a7 */ /* 0x000ee400080010ff */
[----:B---3--:R-:W-:Y:S05]  /*b440*/  @!P0 BRA `(.L_x_94) ;  /* 0xfffffffc00f08947 */ /* 0x008fea000383ffff */
[----:B------:R-:W-:Y:S05]  /*b450*/  BRA `(.L_x_225) ;  /* 0xffffffa400c47947 */ /* 0x000fea000383ffff */
.L_x_105:
[----:B-1----:R-:W-:Y:S04]  /*b460*/  MOV R0, UR43 ;  /* 0x0000002b00007c02 */ /* 0x002fe80008000f00 */
[----:B------:R1:W2:Y:S03]  /*b470*/  SYNCS.PHASECHK.TRANS64.TRYWAIT P0, [R0+URZ+0x40], R5 ;  /* 0x00004005000075a7 */ /* 0x0002a600080011ff */
[----:B--2---:R-:W-:Y:S05]  /*b480*/  @!P0 NANOSLEEP.SYNCS 0x989680 ;  /* 0x009896800000895d */ /* 0x004fea0003900000 */
[----:B------:R-:W2:Y:S02]  /*b490*/  @!P0 SYNCS.PHASECHK.TRANS64 P0, [R0+URZ+0x40], R5 ;  /* 0x00004005000085a7 */ /* 0x000ea400080010ff */
[----:B--2---:R-:W-:Y:S05]  /*b4a0*/  @!P0 BRA `(.L_x_105) ;  /* 0xfffffffc00ec8947 */ /* 0x004fea000383ffff */
[----:B------:R-:W-:Y:S05]  /*b4b0*/  BRA `(.L_x_104) ;  /* 0xffffffb400447947 */ /* 0x000fea000383ffff */
.L_x_107:
[----:B-1----:R1:W3:Y:S02]  /*b4c0*/  SYNCS.PHASECHK.TRANS64.TRYWAIT P1, [R86+URZ+0xb0], R3 ;  /* 0x0000b003560075a7 */ /* 0x0022e400080211ff */
[----:B---3--:R-:W-:Y:S05]  /*b4d0*/  @!P1 NANOSLEEP.SYNCS 0x989680 ;  /* 0x009896800000995d */ /* 0x008fea0003900000 */
[----:B------:R-:W3:Y:S02]  /*b4e0*/  @!P1 SYNCS.PHASECHK.TRANS64 P1, [R86+URZ+0xb0], R3 ;  /* 0x0000b003560095a7 */ /* 0x000ee400080210ff */
[----:B---3--:R-:W-:Y:S05]  /*b4f0*/  @!P1 BRA `(.L_x_107) ;  /* 0xfffffffc00f09947 */ /* 0x008fea000383ffff */
[----:B------:R-:W-:Y:S05]  /*b500*/  BRA `(.L_x_106) ;  /* 0xffffffb400707947 */ /* 0x000fea000383ffff */
.L_x_116:
[----:B--2---:R2:W3:Y:S02]  /*b510*/  SYNCS.PHASECHK.TRANS64.TRYWAIT P0, [R3+URZ+0x40], R0 ;  /* 0x00004000030075a7 */ /* 0x0044e400080011ff */
[----:B---3--:R-:W-:Y:S05]  /*b520*/  @!P0 NANOSLEEP.SYNCS 0x989680 ;  /* 0x009896800000895d */ /* 0x008fea0003900000 */
[----:B------:R-:W3:Y:S02]  /*b530*/  @!P0 SYNCS.PHASECHK.TRANS64 P0, [R3+URZ+0x40], R0 ;  /* 0x00004000030085a7 */ /* 0x000ee400080010ff */
[----:B---3--:R-:W-:Y:S05]  /*b540*/  @!P0 BRA `(.L_x_116) ;  /* 0xfffffffc00f08947 */ /* 0x008fea000383ffff */
[----:B------:R-:W-:Y:S05]  /*b550*/  BRA `(.L_x_115) ;  /* 0xffffffbc00147947 */ /* 0x000fea000383ffff */
.L_x_124:
[----:B--2---:R2:W3:Y:S02]  /*b560*/  SYNCS.PHASECHK.TRANS64.TRYWAIT P0, [R21+URZ+0x40], R4 ;  /* 0x00004004150075a7 */ /* 0x0044e400080011ff */
[----:B---3--:R-:W-:Y:S05]  /*b570*/  @!P0 NANOSLEEP.SYNCS 0x989680 ;  /* 0x009896800000895d */ /* 0x008fea0003900000 */
[----:B------:R-:W3:Y:S02]  /*b580*/  @!P0 SYNCS.PHASECHK.TRANS64 P0, [R21+URZ+0x40], R4 ;  /* 0x00004004150085a7 */ /* 0x000ee400080010ff */
[----:B---3--:R-:W-:Y:S05]  /*b590*/  @!P0 BRA `(.L_x_124) ;  /* 0xfffffffc00f08947 */ /* 0x008fea000383ffff */
[----:B------:R-:W-:Y:S05]  /*b5a0*/  BRA `(.L_x_123) ;  /* 0xffffffc000d87947 */ /* 0x000fea000383ffff */
.L_x_132:
[----:B--2---:R2:W3:Y:S02]  /*b5b0*/  SYNCS.PHASECHK.TRANS64.TRYWAIT P0, [R21+URZ+0x40], R4 ;  /* 0x00004004150075a7 */ /* 0x0044e400080011ff */
[----:B---3--:R-:W-:Y:S05]  /*b5c0*/  @!P0 NANOSLEEP.SYNCS 0x989680 ;  /* 0x009896800000895d */ /* 0x008fea0003900000 */
[----:B------:R-:W3:Y:S02]  /*b5d0*/  @!P0 SYNCS.PHASECHK.TRANS64 P0, [R21+URZ+0x40], R4 ;  /* 0x00004004150085a7 */ /* 0x000ee400080010ff */
[----:B---3--:R-:W-:Y:S05]  /*b5e0*/  @!P0 BRA `(.L_x_132) ;  /* 0xfffffffc00f08947 */ /* 0x008fea000383ffff */
[----:B------:R-:W-:Y:S05]  /*b5f0*/  BRA `(.L_x_131) ;  /* 0xffffffc8009c7947 */ /* 0x000fea000383ffff */
.L_x_140:
[----:B--2---:R2:W3:Y:S02]  /*b600*/  SYNCS.PHASECHK.TRANS64.TRYWAIT P0, [R21+URZ+0x40], R4 ;  /* 0x00004004150075a7 */ /* 0x0044e400080011ff */
[----:B---3--:R-:W-:Y:S05]  /*b610*/  @!P0 NANOSLEEP.SYNCS 0x989680 ;  /* 0x009896800000895d */ /* 0x008fea0003900000 */
[----:B------:R-:W3:Y:S02]  /*b620*/  @!P0 SYNCS.PHASECHK.TRANS64 P0, [R21+URZ+0x40], R4 ;  /* 0x00004004150085a7 */ /* 0x000ee400080010ff */
[----:B---3--:R-:W-:Y:S05]  /*b630*/  @!P0 BRA `(.L_x_140) ;  /* 0xfffffffc00f08947 */ /* 0x008fea000383ffff */
[----:B------:R-:W-:Y:S05]  /*b640*/  BRA `(.L_x_139) ;  /* 0xffffffd0006c7947 */ /* 0x000fea000383ffff */
.L_x_148:
[----:B--2---:R2:W3:Y:S02]  /*b650*/  SYNCS.PHASECHK.TRANS64.TRYWAIT P0, [R21+URZ+0x40], R4 ;  /* 0x00004004150075a7 */ /* 0x0044e400080011ff */
[----:B---3--:R-:W-:Y:S05]  /*b660*/  @!P0 NANOSLEEP.SYNCS 0x989680 ;  /* 0x009896800000895d */ /* 0x008fea0003900000 */
[----:B------:R-:W3:Y:S02]  /*b670*/  @!P0 SYNCS.PHASECHK.TRANS64 P0, [R21+URZ+0x40], R4 ;  /* 0x00004004150085a7 */ /* 0x000ee400080010ff */
[----:B---3--:R-:W-:Y:S05]  /*b680*/  @!P0 BRA `(.L_x_148) ;  /* 0xfffffffc00f08947 */ /* 0x008fea000383ffff */
[----:B------:R-:W-:Y:S05]  /*b690*/  BRA `(.L_x_147) ;  /* 0xffffffd8004c7947 */ /* 0x000fea000383ffff */
.L_x_156:
[----:B--2---:R2:W3:Y:S02]  /*b6a0*/  SYNCS.PHASECHK.TRANS64.TRYWAIT P0, [R21+URZ+0x40], R4 ;  /* 0x00004004150075a7 */ /* 0x0044e400080011ff */
[----:B---3--:R-:W-:Y:S05]  /*b6b0*/  @!P0 NANOSLEEP.SYNCS 0x989680 ;  /* 0x009896800000895d */ /* 0x008fea0003900000 */
[----:B------:R-:W3:Y:S02]  /*b6c0*/  @!P0 SYNCS.PHASECHK.TRANS64 P0, [R21+URZ+0x40], R4 ;  /* 0x00004004150085a7 */ /* 0x000ee400080010ff */
[----:B---3--:R-:W-:Y:S05]  /*b6d0*/  @!P0 BRA `(.L_x_156) ;  /* 0xfffffffc00f08947 */ /* 0x008fea000383ffff */
[----:B------:R-:W-:Y:S05]  /*b6e0*/  BRA `(.L_x_155) ;  /* 0xffffffe000207947 */ /* 0x000fea000383ffff */
.L_x_164:
[----:B--2---:R2:W3:Y:S02]  /*b6f0*/  SYNCS.PHASECHK.TRANS64.TRYWAIT P0, [R21+URZ+0x40], R2 ;  /* 0x00004002150075a7 */ /* 0x0044e400080011ff */
[----:B---3--:R-:W-:Y:S05]  /*b700*/  @!P0 NANOSLEEP.SYNCS 0x989680 ;  /* 0x009896800000895d */ /* 0x008fea0003900000 */
[----:B------:R-:W3:Y:S02]  /*b710*/  @!P0 SYNCS.PHASECHK.TRANS64 P0, [R21+URZ+0x40], R2 ;  /* 0x00004002150085a7 */ /* 0x000ee400080010ff */
[----:B---3--:R-:W-:Y:S05]  /*b720*/  @!P0 BRA `(.L_x_164) ;  /* 0xfffffffc00f08947 */ /* 0x008fea000383ffff */
[----:B------:R-:W-:Y:S05]  /*b730*/  BRA `(.L_x_163) ;  /* 0xffffffe400f47947 */ /* 0x000fea000383ffff */
        .weak           $__internal_0_$__cuda_sm10x_tcgen05_guardrail_trap_col_being_dealloced_not_returned_by_alloc
        .type           $__internal_0_$__cuda_sm10x_tcgen05_guardrail_trap_col_being_dealloced_not_returned_by_alloc,@function
        .size           $__internal_0_$__cuda_sm10x_tcgen05_guardrail_trap_col_being_dealloced_not_returned_by_alloc,($__internal_1_$__cuda_sm10x_tcgen05_guardrail_trap_phase_invalid_during_alloc - $__internal_0_$__cuda_sm10x_tcgen05_guardrail_trap_col_being_dealloced_not_returned_by_alloc)
$__internal_0_$__cuda_sm10x_tcgen05_guardrail_trap_col_being_dealloced_not_returned_by_alloc:
[----:B------:R-:W-:Y:S05]  /*b740*/  BPT.TRAP 0x1 ;  /* 0x000000040000795c */ /* 0x000fea0000300000 */
[----:B------:R-:W-:-:S04]  /*b750*/  HFMA2 R3, -RZ, RZ, 0, 0 ;  /* 0x00000000ff037431 */ /* 0x000fc800000001ff */
[----:B------:R-:W-:Y:S05]  /*b760*/  RET.REL.NODEC R2 `(_ZN7cutlass13device_kernelINS_4gemm6kernel13GemmUniversalIN4cute5tupleIJiiiiEEENS1_10collective13CollectiveMmaINS1_35MainloopSm100TmaUmmaWarpSpecializedILi4ELi2ELi4ENS5_IJNS4_1CILi2EEENSA_ILi4EEENSA_ILi1EEEEEEEENS5_IJNSA_ILi64EEENSA_ILi256EEENSA_ILi32EEEEEEfNS5_IJlSD_lEEEfSK_NS4_8TiledMMAINS4_8MMA_AtomIJNS4_17SM100_MMA_TF32_SSINS_10tfloat32_tESO_fLi64ELi256ELNS4_4UMMA5MajorE0ELSQ_0ELNSP_7ScaleInE0ELSR_0EEEEEENS4_6LayoutINS5_IJSD_SD_SD_EEENS5_IJNSA_ILi0EEESW_SW_EEEEENS5_IJNS4_10UnderscoreESZ_SZ_EEEEENS4_23SM90_TMA_LOAD_MULTICASTENS4_14ComposedLayoutINS4_7SwizzleILi3ELi4ELi3EEENS4_18smem_ptr_flag_bitsILi32EEENSU_INS5_IJNSA_ILi8EEESI_EEENS5_IJSI_SD_EEEEEEEvNS4_8identityES12_S1C_vS1D_EENS_8epilogue10collective18CollectiveEpilogueINS1F_23Sm100TmaWarpSpecializedILi4ELi2ELi16ELb1ELb0EEEJSJ_NS5_IJNSU_ISG_SD_EENSU_ISI_SD_EEEEEfSK_fSK_NS1F_6fusion15FusionCallbacksIS1J_NS1N_17LinearCombinationIffffLNS_15FloatRoundStyleE2EEESJ_S1M_JEEENS4_5SM1004TMEM4LOAD26SM100_TMEM_LOAD_16dp128b8xENS4_13SM90_TMA_LOADES1C_NS4_17SM75_U32x4_LDSM_NENS4_14SM90_TMA_STOREES1C_NS4_17SM90_U32x4_STSM_NENS4_39AutoVectorizingCopyWithAssumedAlignmentILi128EEEEEEvvEEEEvNT_6ParamsE) ;  /* 0xffffff4802247950 */ /* 0x000fea0003c3ffff */
        .weak           $__internal_1_$__cuda_sm10x_tcgen05_guardrail_trap_phase_invalid_during_alloc
        .type           $__internal_1_$__cuda_sm10x_tcgen05_guardrail_trap_phase_invalid_during_alloc,@function
        .size           $__internal_1_$__cuda_sm10x_tcgen05_guardrail_trap_phase_invalid_during_alloc,($__internal_2_$__cuda_sm10x_tcgen05_guardrail_trap_unallocated_columns_being_dealloced - $__internal_1_$__cuda_sm10x_tcgen05_guardrail_trap_phase_invalid_during_alloc)
$__internal_1_$__cuda_sm10x_tcgen05_guardrail_trap_phase_invalid_during_alloc:
[----:B------:R-:W-:Y:S05]  /*b770*/  BPT.TRAP 0x1 ;  /* 0x000000040000795c */ /* 0x000fea0000300000 */
[----:B------:R-:W-:-:S04]  /*b780*/  MOV R5, 0x0 ;  /* 0x0000000000057802 */ /* 0x000fc80000000f00 */
[----:B------:R-:W-:Y:S05]  /*b790*/  RET.REL.NODEC R4 `(_ZN7cutlass13device_kernelINS_4gemm6kernel13GemmUniversalIN4cute5tupleIJiiiiEEENS1_10collective13CollectiveMmaINS1_35MainloopSm100TmaUmmaWarpSpecializedILi4ELi2ELi4ENS5_IJNS4_1CILi2EEENSA_ILi4EEENSA_ILi1EEEEEEEENS5_IJNSA_ILi64EEENSA_ILi256EEENSA_ILi32EEEEEEfNS5_IJlSD_lEEEfSK_NS4_8TiledMMAINS4_8MMA_AtomIJNS4_17SM100_MMA_TF32_SSINS_10tfloat32_tESO_fLi64ELi256ELNS4_4UMMA5MajorE0ELSQ_0ELNSP_7ScaleInE0ELSR_0EEEEEENS4_6LayoutINS5_IJSD_SD_SD_EEENS5_IJNSA_ILi0EEESW_SW_EEEEENS5_IJNS4_10UnderscoreESZ_SZ_EEEEENS4_23SM90_TMA_LOAD_MULTICASTENS4_14ComposedLayoutINS4_7SwizzleILi3ELi4ELi3EEENS4_18smem_ptr_flag_bitsILi32EEENSU_INS5_IJNSA_ILi8EEESI_EEENS5_IJSI_SD_EEEEEEEvNS4_8identityES12_S1C_vS1D_EENS_8epilogue10collective18CollectiveEpilogueINS1F_23Sm100TmaWarpSpecializedILi4ELi2ELi16ELb1ELb0EEEJSJ_NS5_IJNSU_ISG_SD_EENSU_ISI_SD_EEEEEfSK_fSK_NS1F_6fusion15FusionCallbacksIS1J_NS1N_17LinearCombinationIffffLNS_15FloatRoundStyleE2EEESJ_S1M_JEEENS4_5SM1004TMEM4LOAD26SM100_TMEM_LOAD_16dp128b8xENS4_13SM90_TMA_LOADES1C_NS4_17SM75_U32x4_LDSM_NENS4_14SM90_TMA_STOREES1C_NS4_17SM90_U32x4_STSM_NENS4_39AutoVectorizingCopyWithAssumedAlignmentILi128EEEEEEvvEEEEvNT_6ParamsE) ;  /* 0xffffff4804187950 */ /* 0x000fea0003c3ffff */
        .weak           $__internal_2_$__cuda_sm10x_tcgen05_guardrail_trap_unallocated_columns_being_dealloced
        .type           $__internal_2_$__cuda_sm10x_tcgen05_guardrail_trap_unallocated_columns_being_dealloced,@function
        .size           $__internal_2_$__cuda_sm10x_tcgen05_guardrail_trap_unallocated_columns_being_dealloced,(.L_x_227 - $__internal_2_$__cuda_sm10x_tcgen05_guardrail_trap_unallocated_columns_being_dealloced)
$__internal_2_$__cuda_sm10x_tcgen05_guardrail_trap_unallocated_columns_being_dealloced:
[----:B------:R-:W-:Y:S05]  /*b7a0*/  BPT.TRAP 0x1 ;  /* 0x000000040000795c */ /* 0x000fea0000300000 */
[----:B------:R-:W-:-:S04]  /*b7b0*/  HFMA2 R3, -RZ, RZ, 0, 0 ;  /* 0x00000000ff037431 */ /* 0x000fc800000001ff */
[----:B------:R-:W-:Y:S05]  /*b7c0*/  RET.REL.NODEC R2 `(_ZN7cutlass13device_kernelINS_4gemm6kernel13GemmUniversalIN4cute5tupleIJiiiiEEENS1_10collective13CollectiveMmaINS1_35MainloopSm100TmaUmmaWarpSpecializedILi4ELi2ELi4ENS5_IJNS4_1CILi2EEENSA_ILi4EEENSA_ILi1EEEEEEEENS5_IJNSA_ILi64EEENSA_ILi256EEENSA_ILi32EEEEEEfNS5_IJlSD_lEEEfSK_NS4_8TiledMMAINS4_8MMA_AtomIJNS4_17SM100_MMA_TF32_SSINS_10tfloat32_tESO_fLi64ELi256ELNS4_4UMMA5MajorE0ELSQ_0ELNSP_7ScaleInE0ELSR_0EEEEEENS4_6LayoutINS5_IJSD_SD_SD_EEENS5_IJNSA_ILi0EEESW_SW_EEEEENS5_IJNS4_10UnderscoreESZ_SZ_EEEEENS4_23SM90_TMA_LOAD_MULTICASTENS4_14ComposedLayoutINS4_7SwizzleILi3ELi4ELi3EEENS4_18smem_ptr_flag_bitsILi32EEENSU_INS5_IJNSA_ILi8EEESI_EEENS5_IJSI_SD_EEEEEEEvNS4_8identityES12_S1C_vS1D_EENS_8epilogue10collective18CollectiveEpilogueINS1F_23Sm100TmaWarpSpecializedILi4ELi2ELi16ELb1ELb0EEEJSJ_NS5_IJNSU_ISG_SD_EENSU_ISI_SD_EEEEEfSK_fSK_NS1F_6fusion15FusionCallbacksIS1J_NS1N_17LinearCombinationIffffLNS_15FloatRoundStyleE2EEESJ_S1M_JEEENS4_5SM1004TMEM4LOAD26SM100_TMEM_LOAD_16dp128b8xENS4_13SM90_TMA_LOADES1C_NS4_17SM75_U32x4_LDSM_NENS4_14SM90_TMA_STOREES1C_NS4_17SM90_U32x4_STSM_NENS4_39AutoVectorizingCopyWithAssumedAlignmentILi128EEEEEEvvEEEEvNT_6ParamsE) ;  /* 0xffffff48020c7950 */ /* 0x000fea0003c3ffff */
.L_x_226:
[----:B------:R-:W-:-:S00]  /*b7d0*/  BRA `(.L_x_226) ;  /* 0xfffffffc00fc7947 */ /* 0x000fc0000383ffff */
[----:B------:R-:W-:-:S00]  /*b7e0*/  NOP ;  /* 0x0000000000007918 */ /* 0x000fc00000000000 */
        /* <DEDUP_REMOVED lines=9> */
.L_x_227:


//--------------------- .nv.global.init           --------------------------
	.section	.nv.global.init,"aw",@progbits
.nv.global.init:
	.type		$str$27,@object
	.size		$str$27,($str$28 - $str$27)
$str$27:
        /*0000*/ 	.byte	0x28, 0x61, 0x64, 0x64, 0x72, 0x65, 0x73, 0x73, 0x20, 0x26, 0x20, 0x6d, 0x61, 0x73, 0x6b, 0x29
        /*0010*/ 	.byte	0x20, 0x3d, 0x3d, 0x20, 0x30, 0x00
	.type		$str$28,@object
	.size		$str$28,($str$26 - $str$28)
$str$28:
        /*0016*/ 	.byte	0x2f, 0x74, 0x6d, 0x70, 0x2f, 0x63, 0x75, 0x74, 0x6c, 0x61, 0x73, 0x73, 0x5f, 0x73, 0x77, 0x65
        /*0026*/ 	.byte	0x65, 0x70, 0x5f, 0x73, 0x72, 0x63, 0x2f, 0x69, 0x6e, 0x63, 0x6c, 0x75, 0x64, 0x65, 0x2f, 0x63
        /*0036*/ 	.byte	0x75, 0x74, 0x65, 0x2f, 0x70, 0x6f, 0x69, 0x6e, 0x74, 0x65, 0x72, 0x5f, 0x66, 0x6c, 0x61, 0x67
        /*0046*/ 	.byte	0x67, 0x65, 0x64, 0x2e, 0x68, 0x70, 0x70, 0x00
	.type		$str$26,@object
	.size		$str$26,($str$25 - $str$26)
$str$26:
        /*004e*/ 	.byte	0x2f, 0x74, 0x6d, 0x70, 0x2f, 0x63, 0x75, 0x74, 0x6c, 0x61, 0x73, 0x73, 0x5f, 0x73, 0x77, 0x65
        /*005e*/ 	.byte	0x65, 0x70, 0x5f, 0x73, 0x72, 0x63, 0x2f, 0x69, 0x6e, 0x63, 0x6c, 0x75, 0x64, 0x65, 0x2f, 0x63
        /*006e*/ 	.byte	0x75, 0x74, 0x65, 0x2f, 0x61, 0x74, 0x6f, 0x6d, 0x2f, 0x63, 0x6f, 0x70, 0x79, 0x5f, 0x74, 0x72
        /*007e*/ 	.byte	0x61, 0x69, 0x74, 0x73, 0x5f, 0x73, 0x6d, 0x31, 0x30, 0x30, 0x2e, 0x68, 0x70, 0x70, 0x00
	.type		$str$25,@object
	.size		$str$25,(__unnamed_1 - $str$25)
$str$25:
        /*008d*/ 	.byte	0x28, 0x28, 0x75, 0x69, 0x6e, 0x74, 0x33, 0x32, 0x5f, 0x74, 0x28, 0x74, 0x68, 0x72, 0x65, 0x61
        /*009d*/ 	.byte	0x64, 0x49, 0x64, 0x78, 0x2e, 0x78, 0x29, 0x20, 0x2f, 0x20, 0x33, 0x32, 0x29, 0x20, 0x25, 0x20
        /*00ad*/ 	.byte	0x34, 0x29, 0x20, 0x3d, 0x3d, 0x20, 0x28, 0x28, 0x28, 0x74, 0x6d, 0x65, 0x6d, 0x5f, 0x61, 0x64
        /*00bd*/ 	.byte	0x64, 0x72, 0x20, 0x3e, 0x3e, 0x20, 0x31, 0x36, 0x29, 0x20, 0x2f, 0x20, 0x33, 0x32, 0x29, 0x20
        /*00cd*/ 	.byte	0x25, 0x20, 0x34, 0x29, 0x00
	.type		__unnamed_1,@object
	.size		__unnamed_1,(__unnamed_2 - __unnamed_1)
__unnamed_1:
        /*00d2*/ 	.byte	0x61, 0x75, 0x74, 0x6f, 0x20, 0x63, 0x75, 0x74, 0x65, 0x3a, 0x3a, 0x61, 0x73, 0x5f, 0x70, 0x6f
        /* <DEDUP_REMOVED lines=23> */
        /*0252*/ 	.byte	0x3c, 0x32, 0x30, 0x34, 0x38, 0x3e, 0x3e, 0x3e, 0x3e, 0x5d, 0x00
	.type		__unnamed_2,@object
	.size		__unnamed_2,(.L_2 - __unnamed_2)
__unnamed_2:
        /* <DEDUP_REMOVED lines=45> */
        /*052d*/ 	.byte	0x3e, 0x3e, 0x3e, 0x5d, 0x00
.L_2:


//--------------------- .nv.shared._ZN7cutlass13device_kernelINS_4gemm6kernel13GemmUniversalIN4cute5tupleIJiiiiEEENS1_10collective13CollectiveMmaINS1_35MainloopSm100TmaUmmaWarpSpecializedILi4ELi2ELi4ENS5_IJNS4_1CILi2EEENSA_ILi4EEENSA_ILi1EEEEEEEENS5_IJNSA_ILi64EEENSA_ILi256EEENSA_ILi32EEEEEEfNS5_IJlSD_lEEEfSK_NS4_8TiledMMAINS4_8MMA_AtomIJNS4_17SM100_MMA_TF32_SSINS_10tfloat32_tESO_fLi64ELi256ELNS4_4UMMA5MajorE0ELSQ_0ELNSP_7ScaleInE0ELSR_0EEEEEENS4_6LayoutINS5_IJSD_SD_SD_EEENS5_IJNSA_ILi0EEESW_SW_EEEEENS5_IJNS4_10UnderscoreESZ_SZ_EEEEENS4_23SM90_TMA_LOAD_MULTICASTENS4_14ComposedLayoutINS4_7SwizzleILi3ELi4ELi3EEENS4_18smem_ptr_flag_bitsILi32EEENSU_INS5_IJNSA_ILi8EEESI_EEENS5_IJSI_SD_EEEEEEEvNS4_8identityES12_S1C_vS1D_EENS_8epilogue10collective18CollectiveEpilogueINS1F_23Sm100TmaWarpSpecializedILi4ELi2ELi16ELb1ELb0EEEJSJ_NS5_IJNSU_ISG_SD_EENSU_ISI_SD_EEEEEfSK_fSK_NS1F_6fusion15FusionCallbacksIS1J_NS1N_17LinearCombinationIffffLNS_15FloatRoundStyleE2EEESJ_S1M_JEEENS4_5SM1004TMEM4LOAD26SM100_TMEM_LOAD_16dp128b8xENS4_13SM90_TMA_LOADES1C_NS4_17SM75_U32x4_LDSM_NENS4_14SM90_TMA_STOREES1C_NS4_17SM90_U32x4_STSM_NENS4_39AutoVectorizingCopyWithAssumedAlignmentILi128EEEEEEvvEEEEvNT_6ParamsE --------------------------
	.section	.nv.shared._ZN7cutlass13device_kernelINS_4gemm6kernel13GemmUniversalIN4cute5tupleIJiiiiEEENS1_10collective13CollectiveMmaINS1_35MainloopSm100TmaUmmaWarpSpecializedILi4ELi2ELi4ENS5_IJNS4_1CILi2EEENSA_ILi4EEENSA_ILi1EEEEEEEENS5_IJNSA_ILi64EEENSA_ILi256EEENSA_ILi32EEEEEEfNS5_IJlSD_lEEEfSK_NS4_8TiledMMAINS4_8MMA_AtomIJNS4_17SM100_MMA_TF32_SSINS_10tfloat32_tESO_fLi64ELi256ELNS4_4UMMA5MajorE0ELSQ_0ELNSP_7ScaleInE0ELSR_0EEEEEENS4_6LayoutINS5_IJSD_SD_SD_EEENS5_IJNSA_ILi0EEESW_SW_EEEEENS5_IJNS4_10UnderscoreESZ_SZ_EEEEENS4_23SM90_TMA_LOAD_MULTICASTENS4_14ComposedLayoutINS4_7SwizzleILi3ELi4ELi3EEENS4_18smem_ptr_flag_bitsILi32EEENSU_INS5_IJNSA_ILi8EEESI_EEENS5_IJSI_SD_EEEEEEEvNS4_8identityES12_S1C_vS1D_EENS_8epilogue10collective18CollectiveEpilogueINS1F_23Sm100TmaWarpSpecializedILi4ELi2ELi16ELb1ELb0EEEJSJ_NS5_IJNSU_ISG_SD_EENSU_ISI_SD_EEEEEfSK_fSK_NS1F_6fusion15FusionCallbacksIS1J_NS1N_17LinearCombinationIffffLNS_15FloatRoundStyleE2EEESJ_S1M_JEEENS4_5SM1004TMEM4LOAD26SM100_TMEM_LOAD_16dp128b8xENS4_13SM90_TMA_LOADES1C_NS4_17SM75_U32x4_LDSM_NENS4_14SM90_TMA_STOREES1C_NS4_17SM90_U32x4_STSM_NENS4_39AutoVectorizingCopyWithAssumedAlignmentILi128EEEEEEvvEEEEvNT_6ParamsE,"aw",@nobits
	.sectionflags	@""
	.align	16
	.zero		1024


//--------------------- .nv.shared.reserved.0     --------------------------
	.section	.nv.shared.reserved.0,"aw",@nobits
	.weak		__nv_reservedSMEM_offset_0_alias
	.size		__nv_reservedSMEM_offset_0_alias, 0, 64
	.other		__nv_reservedSMEM_offset_0_alias,@"STO_CUDA_RESERVED_SHARED STV_DEFAULT"
__nv_reservedSMEM_offset_0_alias:
	.zero		0
.nv.shared.reserved.0:
	.zero		64
	.weak		__nv_reservedSMEM_tcgen05_partition
	.type		__nv_reservedSMEM_tcgen05_partition,@object
	.size		__nv_reservedSMEM_tcgen05_partition,(.L_0 - __nv_reservedSMEM_tcgen05_partition)
__nv_reservedSMEM_tcgen05_partition:
	.zero		32
.L_0:


//--------------------- .nv.global                --------------------------
	.section	.nv.global,"aw",@nobits
.nv.global:
	.type		_ZN40_INTERNAL_38f012d8_4_k_cu_9237da9a_324504cute1_E,@object
	.size		_ZN40_INTERNAL_38f012d8_4_k_cu_9237da9a_324504cute1_E,(_ZN40_INTERNAL_38f012d8_4_k_cu_9237da9a_324504cuda3std3__45__cpo6cbeginE - _ZN40_INTERNAL_38f012d8_4_k_cu_9237da9a_324504cute1_E)
_ZN40_INTERNAL_38f012d8_4_k_cu_9237da9a_324504cute1_E:
	.zero		1
	.type		_ZN40_INTERNAL_38f012d8_4_k_cu_9237da9a_324504cuda3std3__45__cpo6cbeginE,@object
	.size		_ZN40_INTERNAL_38f012d8_4_k_cu_9237da9a_324504cuda3std3__45__cpo6cbeginE,(_ZN40_INTERNAL_38f012d8_4_k_cu_9237da9a_324504cuda3std3__48in_placeE - _ZN40_INTERNAL_38f012d8_4_k_cu_9237da9a_324504cuda3std3__45__cpo6cbeginE)
_ZN40_INTERNAL_38f012d8_4_k_cu_9237da9a_324504cuda3std3__45__cpo6cbeginE:
	.zero		1
	.type		_ZN40_INTERNAL_38f012d8_4_k_cu_9237da9a_324504cuda3std3__48in_placeE,@object
	.size		_ZN40_INTERNAL_38f012d8_4_k_cu_9237da9a_324504cuda3std3__48in_placeE,(_ZN40_INTERNAL_38f012d8_4_k_cu_9237da9a_324504cuda3std6ranges3__45__cpo9iter_moveE - _ZN40_INTERNAL_38f012d8_4_k_cu_9237da9a_324504cuda3std3__48in_placeE)
_ZN40_INTERNAL_38f012d8_4_k_cu_9237da9a_324504cuda3std3__48in_placeE:
	.zero		1
	.type		_ZN40_INTERNAL_38f012d8_4_k_cu_9237da9a_324504cuda3std6ranges3__45__cpo9iter_moveE,@object
	.size		_ZN40_INTERNAL_38f012d8_4_k_cu_9237da9a_324504cuda3std6ranges3__45__cpo9iter_moveE,(_ZN40_INTERNAL_38f012d8_4_k_cu_9237da9a_324504cuda3std3__45__cpo5beginE - _ZN40_INTERNAL_38f012d8_4_k_cu_9237da9a_324504cuda3std6ranges3__45__cpo9iter_moveE)
_ZN40_INTERNAL_38f012d8_4_k_cu_9237da9a_324504cuda3std6ranges3__45__cpo9iter_moveE:
	.zero		1
	.type		_ZN40_INTERNAL_38f012d8_4_k_cu_9237da9a_324504cuda3std3__45__cpo5beginE,@object
	.size		_ZN40_INTERNAL_38f012d8_4_k_cu_9237da9a_324504cuda3std3__45__cpo5beginE,(_ZN40_INTERNAL_38f012d8_4_k_cu_9237da9a_324504cuda3std3__442_GLOBAL__N__38f012d8_4_k_cu_9237da9a_324506ignoreE - _ZN40_INTERNAL_38f012d8_4_k_cu_9237da9a_324504cuda3std3__45__cpo5beginE)
_ZN40_INTERNAL_38f012d8_4_k_cu_9237da9a_324504cuda3std3__45__cpo5beginE:
	.zero		1
	.type		_ZN40_INTERNAL_38f012d8_4_k_cu_9237da9a_324504cuda3std3__442_GLOBAL__N__38f012d8_4_k_cu_9237da9a_324506ignoreE,@object
	.size		_ZN40_INTERNAL_38f012d8_4_k_cu_9237da9a_324504cuda3std3__442_GLOBAL__N__38f012d8_4_k_cu_9237da9a_324506ignoreE,(_ZN40_INTERNAL_38f012d8_4_k_cu_9237da9a_324504cute7productE - _ZN40_INTERNAL_38f012d8_4_k_cu_9237da9a_324504cuda3std3__442_GLOBAL__N__38f012d8_4_k_cu_9237da9a_324506ignoreE)
_ZN40_INTERNAL_38f012d8_4_k_cu_9237da9a_324504cuda3std3__442_GLOBAL__N__38f012d8_4_k_cu_9237da9a_324506ignoreE:
	.zero		1
	.type		_ZN40_INTERNAL_38f012d8_4_k_cu_9237da9a_324504cute7productE,@object
	.size		_ZN40_INTERNAL_38f012d8_4_k_cu_9237da9a_324504cute7productE,(_ZN40_INTERNAL_38f012d8_4_k_cu_9237da9a_324504cuda3std3__45__cpo3endE - _ZN40_INTERNAL_38f012d8_4_k_cu_9237da9a_324504cute7productE)
_ZN40_INTERNAL_38f012d8_4_k_cu_9237da9a_324504cute7productE:
	.zero		1
	.type		_ZN40_INTERNAL_38f012d8_4_k_cu_9237da9a_324504cuda3std3__45__cpo3endE,@object
	.size		_ZN40_INTERNAL_38f012d8_4_k_cu_9237da9a_324504cuda3std3__45__cpo3endE,(_ZN40_INTERNAL_38f012d8_4_k_cu_9237da9a_324504cuda3std3__419piecewise_constructE - _ZN40_INTERNAL_38f012d8_4_k_cu_9237da9a_324504cuda3std3__45__cpo3endE)
_ZN40_INTERNAL_38f012d8_4_k_cu_9237da9a_324504cuda3std3__45__cpo3endE:
	.zero		1
	.type		_ZN40_INTERNAL_38f012d8_4_k_cu_9237da9a_324504cuda3std3__419piecewise_constructE,@object
	.size		_ZN40_INTERNAL_38f012d8_4_k_cu_9237da9a_324504cuda3std3__419piecewise_constructE,(_ZN40_INTERNAL_38f012d8_4_k_cu_9237da9a_324504cuda3std3__45__cpo4cendE - _ZN40_INTERNAL_38f012d8_4_k_cu_9237da9a_324504cuda3std3__419piecewise_constructE)
_ZN40_INTERNAL_38f012d8_4_k_cu_9237da9a_324504cuda3std3__419piecewise_constructE:
	.zero		1
	.type		_ZN40_INTERNAL_38f012d8_4_k_cu_9237da9a_324504cuda3std3__45__cpo4cendE,@object
	.size		_ZN40_INTERNAL_38f012d8_4_k_cu_9237da9a_324504cuda3std3__45__cpo4cendE,(_ZN40_INTERNAL_38f012d8_4_k_cu_9237da9a_324504cuda3std6ranges3__45__cpo4swapE - _ZN40_INTERNAL_38f012d8_4_k_cu_9237da9a_324504cuda3std3__45__cpo4cendE)
_ZN40_INTERNAL_38f012d8_4_k_cu_9237da9a_324504cuda3std3__45__cpo4cendE:
	.zero		1
	.type		_ZN40_INTERNAL_38f012d8_4_k_cu_9237da9a_324504cuda3std6ranges3__45__cpo4swapE,@object
	.size		_ZN40_INTERNAL_38f012d8_4_k_cu_9237da9a_324504cuda3std6ranges3__45__cpo4swapE,(.L_10 - _ZN40_INTERNAL_38f012d8_4_k_cu_9237da9a_324504cuda3std6ranges3__45__cpo4swapE)
_ZN40_INTERNAL_38f012d8_4_k_cu_9237da9a_324504cuda3std6ranges3__45__cpo4swapE:
	.zero		1
.L_10:


//--------------------- .nv.constant0._ZN7cutlass13device_kernelINS_4gemm6kernel13GemmUniversalIN4cute5tupleIJiiiiEEENS1_10collective13CollectiveMmaINS1_35MainloopSm100TmaUmmaWarpSpecializedILi4ELi2ELi4ENS5_IJNS4_1CILi2EEENSA_ILi4EEENSA_ILi1EEEEEEEENS5_IJNSA_ILi64EEENSA_ILi256EEENSA_ILi32EEEEEEfNS5_IJlSD_lEEEfSK_NS4_8TiledMMAINS4_8MMA_AtomIJNS4_17SM100_MMA_TF32_SSINS_10tfloat32_tESO_fLi64ELi256ELNS4_4UMMA5MajorE0ELSQ_0ELNSP_7ScaleInE0ELSR_0EEEEEENS4_6LayoutINS5_IJSD_SD_SD_EEENS5_IJNSA_ILi0EEESW_SW_EEEEENS5_IJNS4_10UnderscoreESZ_SZ_EEEEENS4_23SM90_TMA_LOAD_MULTICASTENS4_14ComposedLayoutINS4_7SwizzleILi3ELi4ELi3EEENS4_18smem_ptr_flag_bitsILi32EEENSU_INS5_IJNSA_ILi8EEESI_EEENS5_IJSI_SD_EEEEEEEvNS4_8identityES12_S1C_vS1D_EENS_8epilogue10collective18CollectiveEpilogueINS1F_23Sm100TmaWarpSpecializedILi4ELi2ELi16ELb1ELb0EEEJSJ_NS5_IJNSU_ISG_SD_EENSU_ISI_SD_EEEEEfSK_fSK_NS1F_6fusion15FusionCallbacksIS1J_NS1N_17LinearCombinationIffffLNS_15FloatRoundStyleE2EEESJ_S1M_JEEENS4_5SM1004TMEM4LOAD26SM100_TMEM_LOAD_16dp128b8xENS4_13SM90_TMA_LOADES1C_NS4_17SM75_U32x4_LDSM_NENS4_14SM90_TMA_STOREES1C_NS4_17SM90_U32x4_STSM_NENS4_39AutoVectorizingCopyWithAssumedAlignmentILi128EEEEEEvvEEEEvNT_6ParamsE --------------------------
	.section	.nv.constant0._ZN7cutlass13device_kernelINS_4gemm6kernel13GemmUniversalIN4cute5tupleIJiiiiEEENS1_10collective13CollectiveMmaINS1_35MainloopSm100TmaUmmaWarpSpecializedILi4ELi2ELi4ENS5_IJNS4_1CILi2EEENSA_ILi4EEENSA_ILi1EEEEEEEENS5_IJNSA_ILi64EEENSA_ILi256EEENSA_ILi32EEEEEEfNS5_IJlSD_lEEEfSK_NS4_8TiledMMAINS4_8MMA_AtomIJNS4_17SM100_MMA_TF32_SSINS_10tfloat32_tESO_fLi64ELi256ELNS4_4UMMA5MajorE0ELSQ_0ELNSP_7ScaleInE0ELSR_0EEEEEENS4_6LayoutINS5_IJSD_SD_SD_EEENS5_IJNSA_ILi0EEESW_SW_EEEEENS5_IJNS4_10UnderscoreESZ_SZ_EEEEENS4_23SM90_TMA_LOAD_MULTICASTENS4_14ComposedLayoutINS4_7SwizzleILi3ELi4ELi3EEENS4_18smem_ptr_flag_bitsILi32EEENSU_INS5_IJNSA_ILi8EEESI_EEENS5_IJSI_SD_EEEEEEEvNS4_8identityES12_S1C_vS1D_EENS_8epilogue10collective18CollectiveEpilogueINS1F_23Sm100TmaWarpSpecializedILi4ELi2ELi16ELb1ELb0EEEJSJ_NS5_IJNSU_ISG_SD_EENSU_ISI_SD_EEEEEfSK_fSK_NS1F_6fusion15FusionCallbacksIS1J_NS1N_17LinearCombinationIffffLNS_15FloatRoundStyleE2EEESJ_S1M_JEEENS4_5SM1004TMEM4LOAD26SM100_TMEM_LOAD_16dp128b8xENS4_13SM90_TMA_LOADES1C_NS4_17SM75_U32x4_LDSM_NENS4_14SM90_TMA_STOREES1C_NS4_17SM90_U32x4_STSM_NENS4_39AutoVectorizingCopyWithAssumedAlignmentILi128EEEEEEvvEEEEvNT_6ParamsE,"a",@progbits
	.sectionflags	@""
	.align	4
.nv.constant0._ZN7cutlass13device_kernelINS_4gemm6kernel13GemmUniversalIN4cute5tupleIJiiiiEEENS1_10collective13CollectiveMmaINS1_35MainloopSm100TmaUmmaWarpSpecializedILi4ELi2ELi4ENS5_IJNS4_1CILi2EEENSA_ILi4EEENSA_ILi1EEEEEEEENS5_IJNSA_ILi64EEENSA_ILi256EEENSA_ILi32EEEEEEfNS5_IJlSD_lEEEfSK_NS4_8TiledMMAINS4_8MMA_AtomIJNS4_17SM100_MMA_TF32_SSINS_10tfloat32_tESO_fLi64ELi256ELNS4_4UMMA5MajorE0ELSQ_0ELNSP_7ScaleInE0ELSR_0EEEEEENS4_6LayoutINS5_IJSD_SD_SD_EEENS5_IJNSA_ILi0EEESW_SW_EEEEENS5_IJNS4_10UnderscoreESZ_SZ_EEEEENS4_23SM90_TMA_LOAD_MULTICASTENS4_14ComposedLayoutINS4_7SwizzleILi3ELi4ELi3EEENS4_18smem_ptr_flag_bitsILi32EEENSU_INS5_IJNSA_ILi8EEESI_EEENS5_IJSI_SD_EEEEEEEvNS4_8identityES12_S1C_vS1D_EENS_8epilogue10collective18CollectiveEpilogueINS1F_23Sm100TmaWarpSpecializedILi4ELi2ELi16ELb1ELb0EEEJSJ_NS5_IJNSU_ISG_SD_EENSU_ISI_SD_EEEEEfSK_fSK_NS1F_6fusion15FusionCallbacksIS1J_NS1N_17LinearCombinationIffffLNS_15FloatRoundStyleE2EEESJ_S1M_JEEENS4_5SM1004TMEM4LOAD26SM100_TMEM_LOAD_16dp128b8xENS4_13SM90_TMA_LOADES1C_NS4_17SM75_U32x4_LDSM_NENS4_14SM90_TMA_STOREES1C_NS4_17SM90_U32x4_STSM_NENS4_39AutoVectorizingCopyWithAssumedAlignmentILi128EEEEEEvvEEEEvNT_6ParamsE:
	.zero		2944


//--------------------- SYMBOLS --------------------------

	.type		.nv.reservedSmem.offset0,@object
	.size		.nv.reservedSmem.offset0,0x4
	.type		.nv.reservedSmem.cap,@object
	.size		.nv.reservedSmem.cap,0x4
	.type		__assertfail,@function
